//
// Generated by NVIDIA NVVM Compiler
//
// Compiler Build ID: CL-36424714
// Cuda compilation tools, release 13.0, V13.0.88
// Based on NVVM 20.0.0
//

.version 9.0
.target sm_100
.address_size 64

	// .globl	_Z15computeMatrixUpiiPiS_S_S_

.visible .entry _Z15computeMatrixUpiiPiS_S_S_(
	.param .u32 _Z15computeMatrixUpiiPiS_S_S__param_0,
	.param .u32 _Z15computeMatrixUpiiPiS_S_S__param_1,
	.param .u64 .ptr .align 1 _Z15computeMatrixUpiiPiS_S_S__param_2,
	.param .u64 .ptr .align 1 _Z15computeMatrixUpiiPiS_S_S__param_3,
	.param .u64 .ptr .align 1 _Z15computeMatrixUpiiPiS_S_S__param_4,
	.param .u64 .ptr .align 1 _Z15computeMatrixUpiiPiS_S_S__param_5
)
{
	.reg .pred 	%p<17>;
	.reg .b32 	%r<95>;
	.reg .b64 	%rd<25>;

	ld.param.u32 	%r41, [_Z15computeMatrixUpiiPiS_S_S__param_0];
	ld.param.u32 	%r42, [_Z15computeMatrixUpiiPiS_S_S__param_1];
	ld.param.u64 	%rd14, [_Z15computeMatrixUpiiPiS_S_S__param_2];
	ld.param.u64 	%rd15, [_Z15computeMatrixUpiiPiS_S_S__param_3];
	ld.param.u64 	%rd16, [_Z15computeMatrixUpiiPiS_S_S__param_4];
	cvta.to.global.u64 	%rd1, %rd16;
	cvta.to.global.u64 	%rd2, %rd15;
	cvta.to.global.u64 	%rd3, %rd14;
	mov.u32 	%r43, %ctaid.x;
	mov.u32 	%r44, %tid.x;
	add.s32 	%r1, %r43, %r44;
	setp.ge.s32 	%p1, %r1, %r42;
	@%p1 bra 	$L__BB0_23;
	add.s32 	%r2, %r41, -1;
	setp.lt.s32 	%p2, %r41, 2;
	@%p2 bra 	$L__BB0_23;
	add.s32 	%r46, %r41, -2;
	and.b32  	%r3, %r2, 3;
	setp.lt.u32 	%p3, %r46, 3;
	mov.b32 	%r92, 0;
	@%p3 bra 	$L__BB0_17;
	and.b32  	%r92, %r2, -4;
	neg.s32 	%r88, %r92;
	mad.lo.s32 	%r87, %r41, 3, %r1;
	shl.b32 	%r7, %r41, 2;
	add.s32 	%r86, %r1, %r7;
	shl.b32 	%r47, %r41, 1;
	add.s32 	%r85, %r1, %r47;
	add.s32 	%r84, %r1, %r41;
	mov.u32 	%r83, %r1;
$L__BB0_4:
	mul.wide.u32 	%rd17, %r83, 4;
	add.s64 	%rd4, %rd3, %rd17;
	ld.global.u32 	%r17, [%rd4];
	setp.lt.s32 	%p4, %r17, 1;
	mul.wide.u32 	%rd18, %r84, 4;
	add.s64 	%rd5, %rd3, %rd18;
	ld.global.u32 	%r89, [%rd5];
	@%p4 bra 	$L__BB0_7;
	setp.ne.s32 	%p5, %r17, %r89;
	@%p5 bra 	$L__BB0_7;
	shl.b32 	%r48, %r17, 1;
	st.global.u32 	[%rd4], %r48;
	mov.b32 	%r49, 0;
	st.global.u32 	[%rd5], %r49;
	ld.global.u32 	%r50, [%rd2];
	add.s32 	%r51, %r50, %r48;
	st.global.u32 	[%rd2], %r51;
	ld.global.u32 	%r52, [%rd1];
	add.s32 	%r53, %r52, -1;
	st.global.u32 	[%rd1], %r53;
	ld.global.u32 	%r89, [%rd5];
$L__BB0_7:
	setp.lt.s32 	%p6, %r89, 1;
	mul.wide.u32 	%rd19, %r85, 4;
	add.s64 	%rd6, %rd3, %rd19;
	ld.global.u32 	%r90, [%rd6];
	@%p6 bra 	$L__BB0_10;
	setp.ne.s32 	%p7, %r89, %r90;
	@%p7 bra 	$L__BB0_10;
	shl.b32 	%r54, %r89, 1;
	st.global.u32 	[%rd5], %r54;
	mov.b32 	%r55, 0;
	st.global.u32 	[%rd6], %r55;
	ld.global.u32 	%r56, [%rd2];
	add.s32 	%r57, %r56, %r54;
	st.global.u32 	[%rd2], %r57;
	ld.global.u32 	%r58, [%rd1];
	add.s32 	%r59, %r58, -1;
	st.global.u32 	[%rd1], %r59;
	ld.global.u32 	%r90, [%rd6];
$L__BB0_10:
	setp.lt.s32 	%p8, %r90, 1;
	mul.wide.u32 	%rd20, %r87, 4;
	add.s64 	%rd7, %rd3, %rd20;
	ld.global.u32 	%r91, [%rd7];
	@%p8 bra 	$L__BB0_13;
	setp.ne.s32 	%p9, %r90, %r91;
	@%p9 bra 	$L__BB0_13;
	shl.b32 	%r60, %r90, 1;
	st.global.u32 	[%rd6], %r60;
	mov.b32 	%r61, 0;
	st.global.u32 	[%rd7], %r61;
	ld.global.u32 	%r62, [%rd2];
	add.s32 	%r63, %r62, %r60;
	st.global.u32 	[%rd2], %r63;
	ld.global.u32 	%r64, [%rd1];
	add.s32 	%r65, %r64, -1;
	st.global.u32 	[%rd1], %r65;
	ld.global.u32 	%r91, [%rd7];
$L__BB0_13:
	setp.lt.s32 	%p10, %r91, 1;
	@%p10 bra 	$L__BB0_16;
	mul.wide.u32 	%rd21, %r86, 4;
	add.s64 	%rd8, %rd3, %rd21;
	ld.global.u32 	%r66, [%rd8];
	setp.ne.s32 	%p11, %r91, %r66;
	@%p11 bra 	$L__BB0_16;
	shl.b32 	%r67, %r91, 1;
	st.global.u32 	[%rd7], %r67;
	mov.b32 	%r68, 0;
	st.global.u32 	[%rd8], %r68;
	ld.global.u32 	%r69, [%rd2];
	add.s32 	%r70, %r69, %r67;
	st.global.u32 	[%rd2], %r70;
	ld.global.u32 	%r71, [%rd1];
	add.s32 	%r72, %r71, -1;
	st.global.u32 	[%rd1], %r72;
$L__BB0_16:
	add.s32 	%r88, %r88, 4;
	add.s32 	%r87, %r87, %r7;
	add.s32 	%r86, %r86, %r7;
	add.s32 	%r85, %r85, %r7;
	add.s32 	%r84, %r84, %r7;
	add.s32 	%r83, %r83, %r7;
	setp.ne.s32 	%p12, %r88, 0;
	@%p12 bra 	$L__BB0_4;
$L__BB0_17:
	setp.eq.s32 	%p13, %r3, 0;
	@%p13 bra 	$L__BB0_23;
	mul.lo.s32 	%r73, %r92, %r41;
	add.s32 	%r74, %r73, %r41;
	add.s32 	%r94, %r1, %r74;
	add.s32 	%r75, %r1, %r73;
	mul.wide.u32 	%rd22, %r75, 4;
	add.s64 	%rd24, %rd3, %rd22;
	mul.wide.u32 	%rd10, %r41, 4;
	neg.s32 	%r93, %r3;
$L__BB0_19:
	.pragma "nounroll";
	ld.global.u32 	%r38, [%rd24];
	setp.lt.s32 	%p14, %r38, 1;
	@%p14 bra 	$L__BB0_22;
	mul.wide.u32 	%rd23, %r94, 4;
	add.s64 	%rd12, %rd3, %rd23;
	ld.global.u32 	%r76, [%rd12];
	setp.ne.s32 	%p15, %r38, %r76;
	@%p15 bra 	$L__BB0_22;
	shl.b32 	%r77, %r38, 1;
	st.global.u32 	[%rd24], %r77;
	mov.b32 	%r78, 0;
	st.global.u32 	[%rd12], %r78;
	ld.global.u32 	%r79, [%rd2];
	add.s32 	%r80, %r79, %r77;
	st.global.u32 	[%rd2], %r80;
	ld.global.u32 	%r81, [%rd1];
	add.s32 	%r82, %r81, -1;
	st.global.u32 	[%rd1], %r82;
$L__BB0_22:
	add.s32 	%r94, %r94, %r41;
	add.s64 	%rd24, %rd24, %rd10;
	add.s32 	%r93, %r93, 1;
	setp.ne.s32 	%p16, %r93, 0;
	@%p16 bra 	$L__BB0_19;
$L__BB0_23:
	ret;

}
	// .globl	_Z17computeMatrixDowniiPiS_S_S_
.visible .entry _Z17computeMatrixDowniiPiS_S_S_(
	.param .u32 _Z17computeMatrixDowniiPiS_S_S__param_0,
	.param .u32 _Z17computeMatrixDowniiPiS_S_S__param_1,
	.param .u64 .ptr .align 1 _Z17computeMatrixDowniiPiS_S_S__param_2,
	.param .u64 .ptr .align 1 _Z17computeMatrixDowniiPiS_S_S__param_3,
	.param .u64 .ptr .align 1 _Z17computeMatrixDowniiPiS_S_S__param_4,
	.param .u64 .ptr .align 1 _Z17computeMatrixDowniiPiS_S_S__param_5
)
{
	.reg .pred 	%p<18>;
	.reg .b32 	%r<104>;
	.reg .b64 	%rd<21>;

	ld.param.u32 	%r43, [_Z17computeMatrixDowniiPiS_S_S__param_0];
	ld.param.u32 	%r44, [_Z17computeMatrixDowniiPiS_S_S__param_1];
	ld.param.u64 	%rd11, [_Z17computeMatrixDowniiPiS_S_S__param_2];
	ld.param.u64 	%rd12, [_Z17computeMatrixDowniiPiS_S_S__param_3];
	ld.param.u64 	%rd13, [_Z17computeMatrixDowniiPiS_S_S__param_4];
	cvta.to.global.u64 	%rd1, %rd13;
	cvta.to.global.u64 	%rd2, %rd12;
	cvta.to.global.u64 	%rd3, %rd11;
	mov.u32 	%r45, %ctaid.x;
	mov.u32 	%r46, %tid.x;
	add.s32 	%r1, %r45, %r46;
	setp.ge.s32 	%p1, %r1, %r44;
	setp.lt.s32 	%p2, %r43, 2;
	or.pred  	%p3, %p1, %p2;
	@%p3 bra 	$L__BB1_22;
	add.s32 	%r2, %r43, -2;
	and.b32  	%r47, %r43, 3;
	setp.eq.s32 	%p4, %r47, 1;
	mov.u32 	%r100, %r43;
	@%p4 bra 	$L__BB1_7;
	add.s32 	%r48, %r43, -1;
	and.b32  	%r49, %r48, 3;
	mad.lo.s32 	%r93, %r43, %r2, %r1;
	mad.lo.s32 	%r92, %r43, %r48, %r1;
	neg.s32 	%r91, %r49;
	sub.s32 	%r100, %r43, %r49;
$L__BB1_3:
	.pragma "nounroll";
	mul.wide.s32 	%rd14, %r92, 4;
	add.s64 	%rd4, %rd3, %rd14;
	ld.global.u32 	%r10, [%rd4];
	setp.lt.s32 	%p5, %r10, 1;
	@%p5 bra 	$L__BB1_6;
	mul.wide.s32 	%rd15, %r93, 4;
	add.s64 	%rd5, %rd3, %rd15;
	ld.global.u32 	%r50, [%rd5];
	setp.ne.s32 	%p6, %r10, %r50;
	@%p6 bra 	$L__BB1_6;
	shl.b32 	%r51, %r10, 1;
	st.global.u32 	[%rd4], %r51;
	mov.b32 	%r52, 0;
	st.global.u32 	[%rd5], %r52;
	ld.global.u32 	%r53, [%rd4];
	ld.global.u32 	%r54, [%rd2];
	add.s32 	%r55, %r54, %r53;
	st.global.u32 	[%rd2], %r55;
	ld.global.u32 	%r56, [%rd1];
	add.s32 	%r57, %r56, -1;
	st.global.u32 	[%rd1], %r57;
$L__BB1_6:
	sub.s32 	%r93, %r93, %r43;
	sub.s32 	%r92, %r92, %r43;
	add.s32 	%r91, %r91, 1;
	setp.ne.s32 	%p7, %r91, 0;
	@%p7 bra 	$L__BB1_3;
$L__BB1_7:
	setp.lt.u32 	%p8, %r2, 3;
	@%p8 bra 	$L__BB1_22;
	add.s32 	%r58, %r100, -4;
	mad.lo.s32 	%r99, %r43, %r58, %r1;
	shl.b32 	%r16, %r43, 2;
	add.s32 	%r59, %r100, -5;
	mad.lo.s32 	%r98, %r43, %r59, %r1;
	add.s32 	%r60, %r100, -3;
	mad.lo.s32 	%r97, %r43, %r60, %r1;
	add.s32 	%r61, %r100, -2;
	mad.lo.s32 	%r96, %r43, %r61, %r1;
	add.s32 	%r62, %r100, -1;
	mad.lo.s32 	%r95, %r43, %r62, %r1;
$L__BB1_9:
	mul.wide.s32 	%rd16, %r95, 4;
	add.s64 	%rd6, %rd3, %rd16;
	ld.global.u32 	%r27, [%rd6];
	setp.lt.s32 	%p9, %r27, 1;
	mul.wide.s32 	%rd17, %r96, 4;
	add.s64 	%rd7, %rd3, %rd17;
	ld.global.u32 	%r101, [%rd7];
	@%p9 bra 	$L__BB1_12;
	setp.ne.s32 	%p10, %r27, %r101;
	@%p10 bra 	$L__BB1_12;
	shl.b32 	%r63, %r27, 1;
	st.global.u32 	[%rd6], %r63;
	mov.b32 	%r64, 0;
	st.global.u32 	[%rd7], %r64;
	ld.global.u32 	%r65, [%rd6];
	ld.global.u32 	%r66, [%rd2];
	add.s32 	%r67, %r66, %r65;
	st.global.u32 	[%rd2], %r67;
	ld.global.u32 	%r68, [%rd1];
	add.s32 	%r69, %r68, -1;
	st.global.u32 	[%rd1], %r69;
	ld.global.u32 	%r101, [%rd7];
$L__BB1_12:
	setp.lt.s32 	%p11, %r101, 1;
	mul.wide.s32 	%rd18, %r97, 4;
	add.s64 	%rd8, %rd3, %rd18;
	ld.global.u32 	%r102, [%rd8];
	@%p11 bra 	$L__BB1_15;
	setp.ne.s32 	%p12, %r101, %r102;
	@%p12 bra 	$L__BB1_15;
	shl.b32 	%r70, %r101, 1;
	st.global.u32 	[%rd7], %r70;
	mov.b32 	%r71, 0;
	st.global.u32 	[%rd8], %r71;
	ld.global.u32 	%r72, [%rd7];
	ld.global.u32 	%r73, [%rd2];
	add.s32 	%r74, %r73, %r72;
	st.global.u32 	[%rd2], %r74;
	ld.global.u32 	%r75, [%rd1];
	add.s32 	%r76, %r75, -1;
	st.global.u32 	[%rd1], %r76;
	ld.global.u32 	%r102, [%rd8];
$L__BB1_15:
	setp.lt.s32 	%p13, %r102, 1;
	mul.wide.s32 	%rd19, %r99, 4;
	add.s64 	%rd9, %rd3, %rd19;
	ld.global.u32 	%r103, [%rd9];
	@%p13 bra 	$L__BB1_18;
	setp.ne.s32 	%p14, %r102, %r103;
	@%p14 bra 	$L__BB1_18;
	shl.b32 	%r77, %r102, 1;
	st.global.u32 	[%rd8], %r77;
	mov.b32 	%r78, 0;
	st.global.u32 	[%rd9], %r78;
	ld.global.u32 	%r79, [%rd8];
	ld.global.u32 	%r80, [%rd2];
	add.s32 	%r81, %r80, %r79;
	st.global.u32 	[%rd2], %r81;
	ld.global.u32 	%r82, [%rd1];
	add.s32 	%r83, %r82, -1;
	st.global.u32 	[%rd1], %r83;
	ld.global.u32 	%r103, [%rd9];
$L__BB1_18:
	setp.lt.s32 	%p15, %r103, 1;
	@%p15 bra 	$L__BB1_21;
	mul.wide.s32 	%rd20, %r98, 4;
	add.s64 	%rd10, %rd3, %rd20;
	ld.global.u32 	%r84, [%rd10];
	setp.ne.s32 	%p16, %r103, %r84;
	@%p16 bra 	$L__BB1_21;
	shl.b32 	%r85, %r103, 1;
	st.global.u32 	[%rd9], %r85;
	mov.b32 	%r86, 0;
	st.global.u32 	[%rd10], %r86;
	ld.global.u32 	%r87, [%rd2];
	add.s32 	%r88, %r87, %r85;
	st.global.u32 	[%rd2], %r88;
	ld.global.u32 	%r89, [%rd1];
	add.s32 	%r90, %r89, -1;
	st.global.u32 	[%rd1], %r90;
$L__BB1_21:
	sub.s32 	%r99, %r99, %r16;
	sub.s32 	%r98, %r98, %r16;
	sub.s32 	%r97, %r97, %r16;
	sub.s32 	%r96, %r96, %r16;
	sub.s32 	%r95, %r95, %r16;
	setp.gt.s32 	%p17, %r100, 5;
	add.s32 	%r100, %r100, -4;
	@%p17 bra 	$L__BB1_9;
$L__BB1_22:
	ret;

}
	// .globl	_Z17computeMatrixLeftiiPiS_S_S_
.visible .entry _Z17computeMatrixLeftiiPiS_S_S_(
	.param .u32 _Z17computeMatrixLeftiiPiS_S_S__param_0,
	.param .u32 _Z17computeMatrixLeftiiPiS_S_S__param_1,
	.param .u64 .ptr .align 1 _Z17computeMatrixLeftiiPiS_S_S__param_2,
	.param .u64 .ptr .align 1 _Z17computeMatrixLeftiiPiS_S_S__param_3,
	.param .u64 .ptr .align 1 _Z17computeMatrixLeftiiPiS_S_S__param_4,
	.param .u64 .ptr .align 1 _Z17computeMatrixLeftiiPiS_S_S__param_5
)
{
	.reg .pred 	%p<17>;
	.reg .b32 	%r<69>;
	.reg .b64 	%rd<12>;

	ld.param.u32 	%r23, [_Z17computeMatrixLeftiiPiS_S_S__param_0];
	ld.param.u32 	%r24, [_Z17computeMatrixLeftiiPiS_S_S__param_1];
	ld.param.u64 	%rd7, [_Z17computeMatrixLeftiiPiS_S_S__param_2];
	ld.param.u64 	%rd8, [_Z17computeMatrixLeftiiPiS_S_S__param_3];
	ld.param.u64 	%rd9, [_Z17computeMatrixLeftiiPiS_S_S__param_4];
	cvta.to.global.u64 	%rd1, %rd9;
	cvta.to.global.u64 	%rd2, %rd8;
	cvta.to.global.u64 	%rd3, %rd7;
	mov.u32 	%r25, %ctaid.x;
	mov.u32 	%r26, %tid.x;
	add.s32 	%r1, %r25, %r26;
	setp.ge.s32 	%p1, %r1, %r23;
	@%p1 bra 	$L__BB2_23;
	add.s32 	%r2, %r24, -1;
	setp.lt.s32 	%p2, %r24, 2;
	@%p2 bra 	$L__BB2_23;
	mul.lo.s32 	%r3, %r23, %r1;
	add.s32 	%r28, %r24, -2;
	and.b32  	%r4, %r2, 3;
	setp.lt.u32 	%p3, %r28, 3;
	mov.b32 	%r66, 0;
	@%p3 bra 	$L__BB2_17;
	and.b32  	%r66, %r2, -4;
	neg.s32 	%r65, %r66;
	mov.u32 	%r64, %r3;
$L__BB2_4:
	mul.wide.s32 	%rd10, %r64, 4;
	add.s64 	%rd4, %rd3, %rd10;
	ld.global.u32 	%r9, [%rd4];
	setp.lt.s32 	%p4, %r9, 1;
	@%p4 bra 	$L__BB2_7;
	ld.global.u32 	%r29, [%rd4+4];
	setp.ne.s32 	%p5, %r9, %r29;
	@%p5 bra 	$L__BB2_7;
	shl.b32 	%r30, %r9, 1;
	st.global.u32 	[%rd4], %r30;
	mov.b32 	%r31, 0;
	st.global.u32 	[%rd4+4], %r31;
	ld.global.u32 	%r32, [%rd2];
	add.s32 	%r33, %r32, %r30;
	st.global.u32 	[%rd2], %r33;
	ld.global.u32 	%r34, [%rd1];
	add.s32 	%r35, %r34, -1;
	st.global.u32 	[%rd1], %r35;
$L__BB2_7:
	ld.global.u32 	%r10, [%rd4+4];
	setp.lt.s32 	%p6, %r10, 1;
	@%p6 bra 	$L__BB2_10;
	ld.global.u32 	%r36, [%rd4+8];
	setp.ne.s32 	%p7, %r10, %r36;
	@%p7 bra 	$L__BB2_10;
	shl.b32 	%r37, %r10, 1;
	st.global.u32 	[%rd4+4], %r37;
	mov.b32 	%r38, 0;
	st.global.u32 	[%rd4+8], %r38;
	ld.global.u32 	%r39, [%rd2];
	add.s32 	%r40, %r39, %r37;
	st.global.u32 	[%rd2], %r40;
	ld.global.u32 	%r41, [%rd1];
	add.s32 	%r42, %r41, -1;
	st.global.u32 	[%rd1], %r42;
$L__BB2_10:
	ld.global.u32 	%r11, [%rd4+8];
	setp.lt.s32 	%p8, %r11, 1;
	@%p8 bra 	$L__BB2_13;
	ld.global.u32 	%r43, [%rd4+12];
	setp.ne.s32 	%p9, %r11, %r43;
	@%p9 bra 	$L__BB2_13;
	shl.b32 	%r44, %r11, 1;
	st.global.u32 	[%rd4+8], %r44;
	mov.b32 	%r45, 0;
	st.global.u32 	[%rd4+12], %r45;
	ld.global.u32 	%r46, [%rd2];
	add.s32 	%r47, %r46, %r44;
	st.global.u32 	[%rd2], %r47;
	ld.global.u32 	%r48, [%rd1];
	add.s32 	%r49, %r48, -1;
	st.global.u32 	[%rd1], %r49;
$L__BB2_13:
	ld.global.u32 	%r12, [%rd4+12];
	setp.lt.s32 	%p10, %r12, 1;
	@%p10 bra 	$L__BB2_16;
	ld.global.u32 	%r50, [%rd4+16];
	setp.ne.s32 	%p11, %r12, %r50;
	@%p11 bra 	$L__BB2_16;
	shl.b32 	%r51, %r12, 1;
	st.global.u32 	[%rd4+12], %r51;
	mov.b32 	%r52, 0;
	st.global.u32 	[%rd4+16], %r52;
	ld.global.u32 	%r53, [%rd2];
	add.s32 	%r54, %r53, %r51;
	st.global.u32 	[%rd2], %r54;
	ld.global.u32 	%r55, [%rd1];
	add.s32 	%r56, %r55, -1;
	st.global.u32 	[%rd1], %r56;
$L__BB2_16:
	add.s32 	%r65, %r65, 4;
	add.s32 	%r64, %r64, 4;
	setp.ne.s32 	%p12, %r65, 0;
	@%p12 bra 	$L__BB2_4;
$L__BB2_17:
	setp.eq.s32 	%p13, %r4, 0;
	@%p13 bra 	$L__BB2_23;
	add.s64 	%rd5, %rd3, 4;
	add.s32 	%r68, %r66, %r3;
	neg.s32 	%r67, %r4;
$L__BB2_19:
	.pragma "nounroll";
	mul.wide.s32 	%rd11, %r68, 4;
	add.s64 	%rd6, %rd5, %rd11;
	ld.global.u32 	%r20, [%rd6+-4];
	setp.lt.s32 	%p14, %r20, 1;
	@%p14 bra 	$L__BB2_22;
	ld.global.u32 	%r57, [%rd6];
	setp.ne.s32 	%p15, %r20, %r57;
	@%p15 bra 	$L__BB2_22;
	shl.b32 	%r58, %r20, 1;
	st.global.u32 	[%rd6+-4], %r58;
	mov.b32 	%r59, 0;
	st.global.u32 	[%rd6], %r59;
	ld.global.u32 	%r60, [%rd2];
	add.s32 	%r61, %r60, %r58;
	st.global.u32 	[%rd2], %r61;
	ld.global.u32 	%r62, [%rd1];
	add.s32 	%r63, %r62, -1;
	st.global.u32 	[%rd1], %r63;
$L__BB2_22:
	add.s32 	%r68, %r68, 1;
	add.s32 	%r67, %r67, 1;
	setp.ne.s32 	%p16, %r67, 0;
	@%p16 bra 	$L__BB2_19;
$L__BB2_23:
	ret;

}
	// .globl	_Z18computeMatrixRightiiPiS_S_S_
.visible .entry _Z18computeMatrixRightiiPiS_S_S_(
	.param .u32 _Z18computeMatrixRightiiPiS_S_S__param_0,
	.param .u32 _Z18computeMatrixRightiiPiS_S_S__param_1,
	.param .u64 .ptr .align 1 _Z18computeMatrixRightiiPiS_S_S__param_2,
	.param .u64 .ptr .align 1 _Z18computeMatrixRightiiPiS_S_S__param_3,
	.param .u64 .ptr .align 1 _Z18computeMatrixRightiiPiS_S_S__param_4,
	.param .u64 .ptr .align 1 _Z18computeMatrixRightiiPiS_S_S__param_5
)
{
	.reg .pred 	%p<18>;
	.reg .b32 	%r<73>;
	.reg .b64 	%rd<24>;

	ld.param.u32 	%r22, [_Z18computeMatrixRightiiPiS_S_S__param_0];
	ld.param.u32 	%r23, [_Z18computeMatrixRightiiPiS_S_S__param_1];
	ld.param.u64 	%rd13, [_Z18computeMatrixRightiiPiS_S_S__param_2];
	ld.param.u64 	%rd14, [_Z18computeMatrixRightiiPiS_S_S__param_3];
	ld.param.u64 	%rd15, [_Z18computeMatrixRightiiPiS_S_S__param_4];
	cvta.to.global.u64 	%rd1, %rd15;
	cvta.to.global.u64 	%rd2, %rd14;
	cvta.to.global.u64 	%rd3, %rd13;
	mov.u32 	%r24, %ctaid.x;
	mov.u32 	%r25, %tid.x;
	add.s32 	%r1, %r24, %r25;
	setp.ge.s32 	%p1, %r1, %r22;
	setp.lt.s32 	%p2, %r23, 2;
	or.pred  	%p3, %p1, %p2;
	@%p3 bra 	$L__BB3_22;
	mul.lo.s32 	%r2, %r22, %r1;
	and.b32  	%r26, %r23, 3;
	setp.eq.s32 	%p4, %r26, 1;
	mov.u32 	%r70, %r23;
	@%p4 bra 	$L__BB3_7;
	add.s64 	%rd4, %rd3, -4;
	cvt.s64.s32 	%rd5, %r2;
	add.s32 	%r27, %r23, %r2;
	add.s32 	%r68, %r27, -2;
	add.s32 	%r28, %r23, -1;
	and.b32  	%r29, %r28, 3;
	neg.s32 	%r67, %r29;
	mov.u32 	%r70, %r23;
$L__BB3_3:
	.pragma "nounroll";
	cvt.s64.s32 	%rd16, %r70;
	add.s64 	%rd17, %rd5, %rd16;
	shl.b64 	%rd18, %rd17, 2;
	add.s64 	%rd6, %rd4, %rd18;
	ld.global.u32 	%r8, [%rd6];
	setp.lt.s32 	%p5, %r8, 1;
	@%p5 bra 	$L__BB3_6;
	mul.wide.s32 	%rd19, %r68, 4;
	add.s64 	%rd7, %rd3, %rd19;
	ld.global.u32 	%r30, [%rd7];
	setp.ne.s32 	%p6, %r8, %r30;
	@%p6 bra 	$L__BB3_6;
	shl.b32 	%r31, %r8, 1;
	st.global.u32 	[%rd6], %r31;
	mov.b32 	%r32, 0;
	st.global.u32 	[%rd7], %r32;
	ld.global.u32 	%r33, [%rd2];
	add.s32 	%r34, %r33, %r31;
	st.global.u32 	[%rd2], %r34;
	ld.global.u32 	%r35, [%rd1];
	add.s32 	%r36, %r35, -1;
	st.global.u32 	[%rd1], %r36;
$L__BB3_6:
	add.s32 	%r68, %r68, -1;
	add.s32 	%r67, %r67, 1;
	setp.ne.s32 	%p7, %r67, 0;
	add.s32 	%r70, %r70, -1;
	@%p7 bra 	$L__BB3_3;
$L__BB3_7:
	add.s32 	%r37, %r23, -2;
	setp.lt.u32 	%p8, %r37, 3;
	@%p8 bra 	$L__BB3_22;
	add.s64 	%rd8, %rd3, -4;
	add.s32 	%r38, %r70, %r2;
	add.s32 	%r71, %r38, -2;
	add.s64 	%rd9, %rd3, -8;
	cvt.s64.s32 	%rd10, %r2;
$L__BB3_9:
	mul.wide.s32 	%rd20, %r71, 4;
	add.s64 	%rd11, %rd8, %rd20;
	cvt.s64.s32 	%rd21, %r70;
	add.s64 	%rd22, %rd10, %rd21;
	shl.b64 	%rd23, %rd22, 2;
	add.s64 	%rd12, %rd9, %rd23;
	ld.global.u32 	%r16, [%rd12+4];
	setp.lt.s32 	%p9, %r16, 1;
	@%p9 bra 	$L__BB3_12;
	ld.global.u32 	%r39, [%rd11+4];
	setp.ne.s32 	%p10, %r16, %r39;
	@%p10 bra 	$L__BB3_12;
	shl.b32 	%r40, %r16, 1;
	st.global.u32 	[%rd12+4], %r40;
	mov.b32 	%r41, 0;
	st.global.u32 	[%rd11+4], %r41;
	ld.global.u32 	%r42, [%rd2];
	add.s32 	%r43, %r42, %r40;
	st.global.u32 	[%rd2], %r43;
	ld.global.u32 	%r44, [%rd1];
	add.s32 	%r45, %r44, -1;
	st.global.u32 	[%rd1], %r45;
$L__BB3_12:
	ld.global.u32 	%r17, [%rd12];
	setp.lt.s32 	%p11, %r17, 1;
	@%p11 bra 	$L__BB3_15;
	ld.global.u32 	%r46, [%rd11];
	setp.ne.s32 	%p12, %r17, %r46;
	@%p12 bra 	$L__BB3_15;
	shl.b32 	%r47, %r17, 1;
	st.global.u32 	[%rd12], %r47;
	mov.b32 	%r48, 0;
	st.global.u32 	[%rd11], %r48;
	ld.global.u32 	%r49, [%rd2];
	add.s32 	%r50, %r49, %r47;
	st.global.u32 	[%rd2], %r50;
	ld.global.u32 	%r51, [%rd1];
	add.s32 	%r52, %r51, -1;
	st.global.u32 	[%rd1], %r52;
$L__BB3_15:
	ld.global.u32 	%r18, [%rd12+-4];
	setp.lt.s32 	%p13, %r18, 1;
	@%p13 bra 	$L__BB3_18;
	ld.global.u32 	%r53, [%rd11+-4];
	setp.ne.s32 	%p14, %r18, %r53;
	@%p14 bra 	$L__BB3_18;
	shl.b32 	%r54, %r18, 1;
	st.global.u32 	[%rd12+-4], %r54;
	mov.b32 	%r55, 0;
	st.global.u32 	[%rd11+-4], %r55;
	ld.global.u32 	%r56, [%rd2];
	add.s32 	%r57, %r56, %r54;
	st.global.u32 	[%rd2], %r57;
	ld.global.u32 	%r58, [%rd1];
	add.s32 	%r59, %r58, -1;
	st.global.u32 	[%rd1], %r59;
$L__BB3_18:
	ld.global.u32 	%r19, [%rd12+-8];
	setp.lt.s32 	%p15, %r19, 1;
	@%p15 bra 	$L__BB3_21;
	ld.global.u32 	%r60, [%rd11+-8];
	setp.ne.s32 	%p16, %r19, %r60;
	@%p16 bra 	$L__BB3_21;
	shl.b32 	%r61, %r19, 1;
	st.global.u32 	[%rd12+-8], %r61;
	mov.b32 	%r62, 0;
	st.global.u32 	[%rd11+-8], %r62;
	ld.global.u32 	%r63, [%rd2];
	add.s32 	%r64, %r63, %r61;
	st.global.u32 	[%rd2], %r64;
	ld.global.u32 	%r65, [%rd1];
	add.s32 	%r66, %r65, -1;
	st.global.u32 	[%rd1], %r66;
$L__BB3_21:
	add.s32 	%r71, %r71, -4;
	setp.gt.s32 	%p17, %r70, 5;
	add.s32 	%r70, %r70, -4;
	@%p17 bra 	$L__BB3_9;
$L__BB3_22:
	ret;

}
	// .globl	_Z9fillSpacePicii
.visible .entry _Z9fillSpacePicii(
	.param .u64 .ptr .align 1 _Z9fillSpacePicii_param_0,
	.param .u8 _Z9fillSpacePicii_param_1,
	.param .u32 _Z9fillSpacePicii_param_2,
	.param .u32 _Z9fillSpacePicii_param_3
)
{
	.reg .pred 	%p<91>;
	.reg .b16 	%rs<2>;
	.reg .b32 	%r<200>;
	.reg .b64 	%rd<58>;

	ld.param.u64 	%rd29, [_Z9fillSpacePicii_param_0];
	ld.param.s8 	%rs1, [_Z9fillSpacePicii_param_1];
	ld.param.u32 	%r89, [_Z9fillSpacePicii_param_2];
	ld.param.u32 	%r90, [_Z9fillSpacePicii_param_3];
	cvta.to.global.u64 	%rd1, %rd29;
	mov.u32 	%r91, %ctaid.x;
	mov.u32 	%r92, %tid.x;
	add.s32 	%r1, %r91, %r92;
	setp.gt.s16 	%p1, %rs1, 114;
	@%p1 bra 	$L__BB4_10;
	setp.eq.s16 	%p4, %rs1, 97;
	@%p4 bra 	$L__BB4_44;
	setp.eq.s16 	%p5, %rs1, 100;
	@%p5 bra 	$L__BB4_3;
	bra.uni 	$L__BB4_128;
$L__BB4_3:
	setp.lt.s32 	%p48, %r90, 1;
	@%p48 bra 	$L__BB4_128;
	setp.eq.s32 	%p49, %r90, 1;
	mul.lo.s32 	%r9, %r89, %r1;
	@%p49 bra 	$L__BB4_128;
	add.s32 	%r146, %r90, -1;
	add.s32 	%r10, %r90, -2;
	and.b32  	%r11, %r146, 3;
	and.b32  	%r12, %r146, -4;
	mov.b32 	%r194, 0;
$L__BB4_6:
	setp.lt.u32 	%p50, %r10, 3;
	mov.b32 	%r199, 0;
	@%p50 bra 	$L__BB4_115;
	mov.b32 	%r195, 0;
$L__BB4_8:
	add.s32 	%r149, %r195, %r9;
	mul.wide.s32 	%rd48, %r149, 4;
	add.s64 	%rd27, %rd1, %rd48;
	ld.global.u32 	%r73, [%rd27];
	setp.ne.s32 	%p51, %r73, 0;
	@%p51 bra 	$L__BB4_101;
	ld.global.u32 	%r196, [%rd27+4];
	bra.uni 	$L__BB4_103;
$L__BB4_10:
	setp.eq.s16 	%p2, %rs1, 115;
	@%p2 bra 	$L__BB4_14;
	setp.ne.s16 	%p3, %rs1, 119;
	@%p3 bra 	$L__BB4_128;
	setp.lt.s32 	%p6, %r89, 2;
	@%p6 bra 	$L__BB4_128;
	add.s32 	%r2, %r89, -2;
	and.b32  	%r3, %r89, 3;
	add.s32 	%r4, %r89, -1;
	mul.lo.s32 	%r93, %r4, %r89;
	add.s32 	%r94, %r93, %r1;
	mul.wide.u32 	%rd30, %r94, 4;
	add.s64 	%rd2, %rd1, %rd30;
	sub.s32 	%r95, %r93, %r89;
	add.s32 	%r96, %r95, %r1;
	mul.wide.u32 	%rd31, %r96, 4;
	add.s64 	%rd3, %rd1, %rd31;
	sub.s32 	%r97, %r95, %r89;
	add.s32 	%r98, %r97, %r1;
	mul.wide.s32 	%rd32, %r98, 4;
	add.s64 	%rd4, %rd1, %rd32;
	add.s32 	%r5, %r89, -3;
	sub.s32 	%r99, %r97, %r89;
	add.s32 	%r100, %r99, %r1;
	mul.wide.s32 	%rd33, %r100, 4;
	add.s64 	%rd5, %rd1, %rd33;
	mov.u32 	%r178, %r89;
	bra.uni 	$L__BB4_47;
$L__BB4_14:
	setp.lt.s32 	%p27, %r89, 2;
	@%p27 bra 	$L__BB4_128;
	add.s32 	%r123, %r89, -1;
	add.s32 	%r6, %r89, -2;
	and.b32  	%r7, %r123, 3;
	and.b32  	%r8, %r123, -4;
	mov.b32 	%r184, 0;
$L__BB4_16:
	setp.lt.u32 	%p28, %r6, 3;
	mov.b32 	%r189, 0;
	@%p28 bra 	$L__BB4_31;
	mov.b32 	%r185, 0;
$L__BB4_18:
	mad.lo.s32 	%r126, %r185, %r89, %r1;
	mul.wide.u32 	%rd39, %r126, 4;
	add.s64 	%rd16, %rd1, %rd39;
	ld.global.u32 	%r40, [%rd16];
	setp.eq.s32 	%p29, %r40, 0;
	add.s32 	%r41, %r126, %r89;
	mul.wide.u32 	%rd40, %r41, 4;
	add.s64 	%rd17, %rd1, %rd40;
	ld.global.u32 	%r186, [%rd17];
	@%p29 bra 	$L__BB4_21;
	setp.ne.s32 	%p30, %r186, 0;
	@%p30 bra 	$L__BB4_21;
	st.global.u32 	[%rd17], %r40;
	mov.b32 	%r127, 0;
	st.global.u32 	[%rd16], %r127;
	mov.u32 	%r186, %r40;
$L__BB4_21:
	setp.eq.s32 	%p31, %r186, 0;
	add.s32 	%r44, %r41, %r89;
	mul.wide.u32 	%rd41, %r44, 4;
	add.s64 	%rd18, %rd1, %rd41;
	ld.global.u32 	%r187, [%rd18];
	@%p31 bra 	$L__BB4_24;
	setp.ne.s32 	%p32, %r187, 0;
	@%p32 bra 	$L__BB4_24;
	st.global.u32 	[%rd18], %r186;
	mov.b32 	%r128, 0;
	st.global.u32 	[%rd17], %r128;
	mov.u32 	%r187, %r186;
$L__BB4_24:
	setp.eq.s32 	%p33, %r187, 0;
	add.s32 	%r129, %r44, %r89;
	mul.wide.u32 	%rd42, %r129, 4;
	add.s64 	%rd19, %rd1, %rd42;
	ld.global.u32 	%r188, [%rd19];
	@%p33 bra 	$L__BB4_27;
	setp.ne.s32 	%p34, %r188, 0;
	@%p34 bra 	$L__BB4_27;
	st.global.u32 	[%rd19], %r187;
	mov.b32 	%r130, 0;
	st.global.u32 	[%rd18], %r130;
	mov.u32 	%r188, %r187;
$L__BB4_27:
	setp.eq.s32 	%p35, %r188, 0;
	@%p35 bra 	$L__BB4_30;
	shl.b32 	%r131, %r89, 1;
	add.s32 	%r132, %r44, %r131;
	mul.wide.u32 	%rd43, %r132, 4;
	add.s64 	%rd20, %rd1, %rd43;
	ld.global.u32 	%r133, [%rd20];
	setp.ne.s32 	%p36, %r133, 0;
	@%p36 bra 	$L__BB4_30;
	st.global.u32 	[%rd20], %r188;
	mov.b32 	%r134, 0;
	st.global.u32 	[%rd19], %r134;
$L__BB4_30:
	add.s32 	%r185, %r185, 4;
	setp.ne.s32 	%p37, %r185, %r8;
	mov.u32 	%r189, %r8;
	@%p37 bra 	$L__BB4_18;
$L__BB4_31:
	setp.eq.s32 	%p38, %r7, 0;
	@%p38 bra 	$L__BB4_43;
	mad.lo.s32 	%r135, %r189, %r89, %r1;
	mul.wide.u32 	%rd44, %r135, 4;
	add.s64 	%rd21, %rd1, %rd44;
	ld.global.u32 	%r51, [%rd21];
	setp.eq.s32 	%p39, %r51, 0;
	add.s32 	%r52, %r135, %r89;
	mul.wide.u32 	%rd45, %r52, 4;
	add.s64 	%rd22, %rd1, %rd45;
	@%p39 bra 	$L__BB4_35;
	ld.global.u32 	%r136, [%rd22];
	setp.ne.s32 	%p40, %r136, 0;
	@%p40 bra 	$L__BB4_35;
	st.global.u32 	[%rd22], %r51;
	mov.b32 	%r137, 0;
	st.global.u32 	[%rd21], %r137;
$L__BB4_35:
	setp.eq.s32 	%p41, %r7, 1;
	@%p41 bra 	$L__BB4_43;
	ld.global.u32 	%r53, [%rd22];
	setp.eq.s32 	%p42, %r53, 0;
	add.s32 	%r138, %r52, %r89;
	mul.wide.u32 	%rd46, %r138, 4;
	add.s64 	%rd23, %rd1, %rd46;
	@%p42 bra 	$L__BB4_39;
	ld.global.u32 	%r139, [%rd23];
	setp.ne.s32 	%p43, %r139, 0;
	@%p43 bra 	$L__BB4_39;
	st.global.u32 	[%rd23], %r53;
	mov.b32 	%r140, 0;
	st.global.u32 	[%rd22], %r140;
$L__BB4_39:
	setp.eq.s32 	%p44, %r7, 2;
	@%p44 bra 	$L__BB4_43;
	ld.global.u32 	%r54, [%rd23];
	setp.eq.s32 	%p45, %r54, 0;
	@%p45 bra 	$L__BB4_43;
	shl.b32 	%r141, %r89, 1;
	add.s32 	%r142, %r52, %r141;
	mul.wide.u32 	%rd47, %r142, 4;
	add.s64 	%rd24, %rd1, %rd47;
	ld.global.u32 	%r143, [%rd24];
	setp.ne.s32 	%p46, %r143, 0;
	@%p46 bra 	$L__BB4_43;
	st.global.u32 	[%rd24], %r54;
	mov.b32 	%r144, 0;
	st.global.u32 	[%rd23], %r144;
$L__BB4_43:
	add.s32 	%r184, %r184, 1;
	setp.eq.s32 	%p47, %r184, %r89;
	@%p47 bra 	$L__BB4_128;
	bra.uni 	$L__BB4_16;
$L__BB4_44:
	setp.lt.s32 	%p70, %r90, 2;
	@%p70 bra 	$L__BB4_128;
	mul.lo.s32 	%r162, %r89, %r1;
	add.s32 	%r13, %r90, -2;
	and.b32  	%r14, %r90, 3;
	add.s32 	%r15, %r90, -1;
	cvt.s64.s32 	%rd6, %r162;
	cvt.u64.u32 	%rd50, %r90;
	add.s64 	%rd51, %rd50, %rd6;
	shl.b64 	%rd52, %rd51, 2;
	add.s64 	%rd7, %rd1, %rd52;
	add.s32 	%r163, %r13, %r162;
	mul.wide.s32 	%rd53, %r163, 4;
	add.s64 	%rd8, %rd1, %rd53;
	add.s32 	%r16, %r90, -3;
	add.s64 	%rd9, %rd1, -4;
	add.s32 	%r17, %r162, -2;
	add.s64 	%rd10, %rd1, -8;
	mov.u32 	%r190, %r90;
	bra.uni 	$L__BB4_74;
$L__BB4_46:
	setp.lt.s32 	%p26, %r178, 3;
	add.s32 	%r178, %r178, -1;
	@%p26 bra 	$L__BB4_128;
$L__BB4_47:
	setp.eq.s32 	%p7, %r3, 1;
	mov.u32 	%r179, %r89;
	@%p7 bra 	$L__BB4_59;
	ld.global.u32 	%r20, [%rd2];
	setp.eq.s32 	%p8, %r20, 0;
	@%p8 bra 	$L__BB4_51;
	ld.global.u32 	%r101, [%rd3];
	setp.ne.s32 	%p9, %r101, 0;
	@%p9 bra 	$L__BB4_51;
	st.global.u32 	[%rd3], %r20;
	mov.b32 	%r102, 0;
	st.global.u32 	[%rd2], %r102;
$L__BB4_51:
	setp.eq.s32 	%p10, %r3, 2;
	mov.u32 	%r179, %r4;
	@%p10 bra 	$L__BB4_59;
	ld.global.u32 	%r21, [%rd3];
	setp.eq.s32 	%p11, %r21, 0;
	@%p11 bra 	$L__BB4_55;
	ld.global.u32 	%r103, [%rd4];
	setp.ne.s32 	%p12, %r103, 0;
	@%p12 bra 	$L__BB4_55;
	st.global.u32 	[%rd4], %r21;
	mov.b32 	%r104, 0;
	st.global.u32 	[%rd3], %r104;
$L__BB4_55:
	setp.eq.s32 	%p13, %r3, 3;
	mov.u32 	%r179, %r2;
	@%p13 bra 	$L__BB4_59;
	ld.global.u32 	%r22, [%rd4];
	setp.eq.s32 	%p14, %r22, 0;
	mov.u32 	%r179, %r5;
	@%p14 bra 	$L__BB4_59;
	ld.global.u32 	%r105, [%rd5];
	setp.ne.s32 	%p15, %r105, 0;
	mov.u32 	%r179, %r5;
	@%p15 bra 	$L__BB4_59;
	st.global.u32 	[%rd5], %r22;
	mov.b32 	%r106, 0;
	st.global.u32 	[%rd4], %r106;
	mov.u32 	%r179, %r5;
$L__BB4_59:
	setp.lt.u32 	%p16, %r2, 3;
	@%p16 bra 	$L__BB4_46;
$L__BB4_60:
	add.s32 	%r107, %r179, -1;
	mul.lo.s32 	%r108, %r107, %r89;
	add.s32 	%r109, %r108, %r1;
	mul.wide.s32 	%rd34, %r109, 4;
	add.s64 	%rd11, %rd1, %rd34;
	ld.global.u32 	%r25, [%rd11];
	setp.eq.s32 	%p17, %r25, 0;
	sub.s32 	%r26, %r108, %r89;
	add.s32 	%r110, %r26, %r1;
	mul.wide.s32 	%rd35, %r110, 4;
	add.s64 	%rd12, %rd1, %rd35;
	ld.global.u32 	%r181, [%rd12];
	@%p17 bra 	$L__BB4_63;
	setp.ne.s32 	%p18, %r181, 0;
	@%p18 bra 	$L__BB4_63;
	st.global.u32 	[%rd12], %r25;
	mov.b32 	%r111, 0;
	st.global.u32 	[%rd11], %r111;
	ld.global.u32 	%r181, [%rd12];
$L__BB4_63:
	setp.eq.s32 	%p19, %r181, 0;
	sub.s32 	%r30, %r26, %r89;
	add.s32 	%r112, %r30, %r1;
	mul.wide.s32 	%rd36, %r112, 4;
	add.s64 	%rd13, %rd1, %rd36;
	ld.global.u32 	%r182, [%rd13];
	@%p19 bra 	$L__BB4_66;
	setp.ne.s32 	%p20, %r182, 0;
	@%p20 bra 	$L__BB4_66;
	st.global.u32 	[%rd13], %r181;
	mov.b32 	%r113, 0;
	st.global.u32 	[%rd12], %r113;
	ld.global.u32 	%r182, [%rd13];
$L__BB4_66:
	setp.eq.s32 	%p21, %r182, 0;
	sub.s32 	%r114, %r30, %r89;
	add.s32 	%r115, %r114, %r1;
	mul.wide.s32 	%rd37, %r115, 4;
	add.s64 	%rd14, %rd1, %rd37;
	ld.global.u32 	%r183, [%rd14];
	@%p21 bra 	$L__BB4_69;
	setp.ne.s32 	%p22, %r183, 0;
	@%p22 bra 	$L__BB4_69;
	st.global.u32 	[%rd14], %r182;
	mov.b32 	%r116, 0;
	st.global.u32 	[%rd13], %r116;
	ld.global.u32 	%r183, [%rd14];
$L__BB4_69:
	setp.eq.s32 	%p23, %r183, 0;
	@%p23 bra 	$L__BB4_72;
	shl.b32 	%r117, %r89, 1;
	sub.s32 	%r118, %r30, %r117;
	add.s32 	%r119, %r118, %r1;
	mul.wide.s32 	%rd38, %r119, 4;
	add.s64 	%rd15, %rd1, %rd38;
	ld.global.u32 	%r120, [%rd15];
	setp.ne.s32 	%p24, %r120, 0;
	@%p24 bra 	$L__BB4_72;
	st.global.u32 	[%rd15], %r183;
	mov.b32 	%r121, 0;
	st.global.u32 	[%rd14], %r121;
$L__BB4_72:
	setp.gt.s32 	%p25, %r179, 5;
	add.s32 	%r179, %r179, -4;
	@%p25 bra 	$L__BB4_60;
	bra.uni 	$L__BB4_46;
$L__BB4_73:
	setp.lt.s32 	%p90, %r190, 3;
	add.s32 	%r190, %r190, -1;
	@%p90 bra 	$L__BB4_128;
$L__BB4_74:
	setp.eq.s32 	%p71, %r14, 1;
	mov.u32 	%r191, %r90;
	@%p71 bra 	$L__BB4_86;
	ld.global.u32 	%r58, [%rd7+-4];
	setp.eq.s32 	%p72, %r58, 0;
	@%p72 bra 	$L__BB4_78;
	ld.global.u32 	%r164, [%rd8];
	setp.ne.s32 	%p73, %r164, 0;
	@%p73 bra 	$L__BB4_78;
	st.global.u32 	[%rd8], %r58;
	mov.b32 	%r165, 0;
	st.global.u32 	[%rd7+-4], %r165;
$L__BB4_78:
	setp.eq.s32 	%p74, %r14, 2;
	mov.u32 	%r191, %r15;
	@%p74 bra 	$L__BB4_86;
	ld.global.u32 	%r59, [%rd7+-8];
	setp.eq.s32 	%p75, %r59, 0;
	@%p75 bra 	$L__BB4_82;
	ld.global.u32 	%r166, [%rd8+-4];
	setp.ne.s32 	%p76, %r166, 0;
	@%p76 bra 	$L__BB4_82;
	st.global.u32 	[%rd8+-4], %r59;
	mov.b32 	%r167, 0;
	st.global.u32 	[%rd7+-8], %r167;
$L__BB4_82:
	setp.eq.s32 	%p77, %r14, 3;
	mov.u32 	%r191, %r13;
	@%p77 bra 	$L__BB4_86;
	ld.global.u32 	%r60, [%rd7+-12];
	setp.eq.s32 	%p78, %r60, 0;
	mov.u32 	%r191, %r16;
	@%p78 bra 	$L__BB4_86;
	ld.global.u32 	%r168, [%rd8+-8];
	setp.ne.s32 	%p79, %r168, 0;
	mov.u32 	%r191, %r16;
	@%p79 bra 	$L__BB4_86;
	st.global.u32 	[%rd8+-8], %r60;
	mov.b32 	%r169, 0;
	st.global.u32 	[%rd7+-12], %r169;
	mov.u32 	%r191, %r16;
$L__BB4_86:
	setp.lt.u32 	%p80, %r13, 3;
	@%p80 bra 	$L__BB4_73;
	add.s32 	%r192, %r17, %r191;
$L__BB4_88:
	mul.wide.s32 	%rd54, %r192, 4;
	add.s64 	%rd25, %rd9, %rd54;
	cvt.s64.s32 	%rd55, %r191;
	add.s64 	%rd56, %rd6, %rd55;
	shl.b64 	%rd57, %rd56, 2;
	add.s64 	%rd26, %rd10, %rd57;
	ld.global.u32 	%r65, [%rd26+4];
	setp.eq.s32 	%p81, %r65, 0;
	@%p81 bra 	$L__BB4_91;
	ld.global.u32 	%r170, [%rd25+4];
	setp.ne.s32 	%p82, %r170, 0;
	@%p82 bra 	$L__BB4_91;
	st.global.u32 	[%rd25+4], %r65;
	mov.b32 	%r171, 0;
	st.global.u32 	[%rd26+4], %r171;
$L__BB4_91:
	ld.global.u32 	%r66, [%rd26];
	setp.eq.s32 	%p83, %r66, 0;
	@%p83 bra 	$L__BB4_94;
	ld.global.u32 	%r172, [%rd25];
	setp.ne.s32 	%p84, %r172, 0;
	@%p84 bra 	$L__BB4_94;
	st.global.u32 	[%rd25], %r66;
	mov.b32 	%r173, 0;
	st.global.u32 	[%rd26], %r173;
$L__BB4_94:
	ld.global.u32 	%r67, [%rd26+-4];
	setp.eq.s32 	%p85, %r67, 0;
	@%p85 bra 	$L__BB4_97;
	ld.global.u32 	%r174, [%rd25+-4];
	setp.ne.s32 	%p86, %r174, 0;
	@%p86 bra 	$L__BB4_97;
	st.global.u32 	[%rd25+-4], %r67;
	mov.b32 	%r175, 0;
	st.global.u32 	[%rd26+-4], %r175;
$L__BB4_97:
	ld.global.u32 	%r68, [%rd26+-8];
	setp.eq.s32 	%p87, %r68, 0;
	@%p87 bra 	$L__BB4_100;
	ld.global.u32 	%r176, [%rd25+-8];
	setp.ne.s32 	%p88, %r176, 0;
	@%p88 bra 	$L__BB4_100;
	st.global.u32 	[%rd25+-8], %r68;
	mov.b32 	%r177, 0;
	st.global.u32 	[%rd26+-8], %r177;
$L__BB4_100:
	add.s32 	%r192, %r192, -4;
	setp.gt.s32 	%p89, %r191, 5;
	add.s32 	%r191, %r191, -4;
	@%p89 bra 	$L__BB4_88;
	bra.uni 	$L__BB4_73;
$L__BB4_101:
	ld.global.u32 	%r196, [%rd27+4];
	setp.ne.s32 	%p52, %r196, 0;
	@%p52 bra 	$L__BB4_103;
	st.global.u32 	[%rd27+4], %r73;
	mov.b32 	%r150, 0;
	st.global.u32 	[%rd27], %r150;
	mov.u32 	%r196, %r73;
$L__BB4_103:
	setp.ne.s32 	%p53, %r196, 0;
	@%p53 bra 	$L__BB4_105;
	ld.global.u32 	%r197, [%rd27+8];
	bra.uni 	$L__BB4_107;
$L__BB4_105:
	ld.global.u32 	%r197, [%rd27+8];
	setp.ne.s32 	%p54, %r197, 0;
	@%p54 bra 	$L__BB4_107;
	st.global.u32 	[%rd27+8], %r196;
	mov.b32 	%r151, 0;
	st.global.u32 	[%rd27+4], %r151;
	mov.u32 	%r197, %r196;
$L__BB4_107:
	setp.ne.s32 	%p55, %r197, 0;
	@%p55 bra 	$L__BB4_109;
	ld.global.u32 	%r198, [%rd27+12];
	bra.uni 	$L__BB4_111;
$L__BB4_109:
	ld.global.u32 	%r198, [%rd27+12];
	setp.ne.s32 	%p56, %r198, 0;
	@%p56 bra 	$L__BB4_111;
	st.global.u32 	[%rd27+12], %r197;
	mov.b32 	%r152, 0;
	st.global.u32 	[%rd27+8], %r152;
	mov.u32 	%r198, %r197;
$L__BB4_111:
	setp.eq.s32 	%p57, %r198, 0;
	@%p57 bra 	$L__BB4_114;
	ld.global.u32 	%r153, [%rd27+16];
	setp.ne.s32 	%p58, %r153, 0;
	@%p58 bra 	$L__BB4_114;
	st.global.u32 	[%rd27+16], %r198;
	mov.b32 	%r154, 0;
	st.global.u32 	[%rd27+12], %r154;
$L__BB4_114:
	add.s32 	%r195, %r195, 4;
	setp.ne.s32 	%p59, %r195, %r12;
	mov.u32 	%r199, %r12;
	@%p59 bra 	$L__BB4_8;
$L__BB4_115:
	setp.eq.s32 	%p60, %r11, 0;
	@%p60 bra 	$L__BB4_127;
	add.s32 	%r155, %r199, %r9;
	mul.wide.s32 	%rd49, %r155, 4;
	add.s64 	%rd28, %rd1, %rd49;
	ld.global.u32 	%r85, [%rd28];
	setp.eq.s32 	%p61, %r85, 0;
	@%p61 bra 	$L__BB4_119;
	ld.global.u32 	%r156, [%rd28+4];
	setp.ne.s32 	%p62, %r156, 0;
	@%p62 bra 	$L__BB4_119;
	st.global.u32 	[%rd28+4], %r85;
	mov.b32 	%r157, 0;
	st.global.u32 	[%rd28], %r157;
$L__BB4_119:
	setp.eq.s32 	%p63, %r11, 1;
	@%p63 bra 	$L__BB4_127;
	ld.global.u32 	%r86, [%rd28+4];
	setp.eq.s32 	%p64, %r86, 0;
	@%p64 bra 	$L__BB4_123;
	ld.global.u32 	%r158, [%rd28+8];
	setp.ne.s32 	%p65, %r158, 0;
	@%p65 bra 	$L__BB4_123;
	st.global.u32 	[%rd28+8], %r86;
	mov.b32 	%r159, 0;
	st.global.u32 	[%rd28+4], %r159;
$L__BB4_123:
	setp.eq.s32 	%p66, %r11, 2;
	@%p66 bra 	$L__BB4_127;
	ld.global.u32 	%r87, [%rd28+8];
	setp.eq.s32 	%p67, %r87, 0;
	@%p67 bra 	$L__BB4_127;
	ld.global.u32 	%r160, [%rd28+12];
	setp.ne.s32 	%p68, %r160, 0;
	@%p68 bra 	$L__BB4_127;
	st.global.u32 	[%rd28+12], %r87;
	mov.b32 	%r161, 0;
	st.global.u32 	[%rd28+8], %r161;
$L__BB4_127:
	add.s32 	%r194, %r194, 1;
	setp.ne.s32 	%p69, %r194, %r90;
	@%p69 bra 	$L__BB4_6;
$L__BB4_128:
	ret;

}


// ===== COMPILED SASS (sm_100) =====

	.target	sm_100

	.elftype	@"ET_EXEC"


//--------------------- .note.nv.tkinfo           --------------------------
	.section	.note.nv.tkinfo,"",@"SHT_NOTE"
	.sectionflags	@"SHF_NOTE_NV_TKINFO"
	.tkinfo
        /*0018*/ 	.word	0x00000002
        /*0030*/ 	.string	""
        /*0030*/ 	.string	"ptxas"
        /*0030*/ 	.string	"Cuda compilation tools, release 13.0, V13.0.88"
        /*0030*/ 	.string	"Build cuda_13.0.r13.0/compiler.36424714_0"
        /*0030*/ 	.string	"-arch sm_100 -m 64 "



//--------------------- .note.nv.cuinfo           --------------------------
	.section	.note.nv.cuinfo,"",@"SHT_NOTE"
	.sectionflags	@"SHF_NOTE_NV_CUINFO"
        /*0018*/ 	.short	0x0002
        /*001a*/ 	.short	0x0064
        /*001c*/ 	.short	0x0082
	.zero		2


//--------------------- .nv.info                  --------------------------
	.section	.nv.info,"",@"SHT_CUDA_INFO"
	.align	4


	//----- nvinfo : EIATTR_REGCOUNT
	.align		4
        /*0000*/ 	.byte	0x04, 0x2f
        /*0002*/ 	.short	(.L_1 - .L_0)
	.align		4
.L_0:
        /*0004*/ 	.word	index@(_Z15computeMatrixUpiiPiS_S_S_)
        /*0008*/ 	.word	0x00000020


	//----- nvinfo : EIATTR_FRAME_SIZE
	.align		4
.L_1:
        /*000c*/ 	.byte	0x04, 0x11
        /*000e*/ 	.short	(.L_3 - .L_2)
	.align		4
.L_2:
        /*0010*/ 	.word	index@(_Z15computeMatrixUpiiPiS_S_S_)
        /*0014*/ 	.word	0x00000000


	//----- nvinfo : EIATTR_REGCOUNT
	.align		4
.L_3:
        /*0018*/ 	.byte	0x04, 0x2f
        /*001a*/ 	.short	(.L_5 - .L_4)
	.align		4
.L_4:
        /*001c*/ 	.word	index@(_Z17computeMatrixDowniiPiS_S_S_)
        /*0020*/ 	.word	0x00000020


	//----- nvinfo : EIATTR_FRAME_SIZE
	.align		4
.L_5:
        /*0024*/ 	.byte	0x04, 0x11
        /*0026*/ 	.short	(.L_7 - .L_6)
	.align		4
.L_6:
        /*0028*/ 	.word	index@(_Z17computeMatrixDowniiPiS_S_S_)
        /*002c*/ 	.word	0x00000000


	//----- nvinfo : EIATTR_REGCOUNT
	.align		4
.L_7:
        /*0030*/ 	.byte	0x04, 0x2f
        /*0032*/ 	.short	(.L_9 - .L_8)
	.align		4
.L_8:
        /*0034*/ 	.word	index@(_Z17computeMatrixLeftiiPiS_S_S_)
        /*0038*/ 	.word	0x00000016


	//----- nvinfo : EIATTR_FRAME_SIZE
	.align		4
.L_9:
        /*003c*/ 	.byte	0x04, 0x11
        /*003e*/ 	.short	(.L_11 - .L_10)
	.align		4
.L_10:
        /*0040*/ 	.word	index@(_Z17computeMatrixLeftiiPiS_S_S_)
        /*0044*/ 	.word	0x00000000


	//----- nvinfo : EIATTR_REGCOUNT
	.align		4
.L_11:
        /*0048*/ 	.byte	0x04, 0x2f
        /*004a*/ 	.short	(.L_13 - .L_12)
	.align		4
.L_12:
        /*004c*/ 	.word	index@(_Z18computeMatrixRightiiPiS_S_S_)
        /*0050*/ 	.word	0x00000018


	//----- nvinfo : EIATTR_FRAME_SIZE
	.align		4
.L_13:
        /*0054*/ 	.byte	0x04, 0x11
        /*0056*/ 	.short	(.L_15 - .L_14)
	.align		4
.L_14:
        /*0058*/ 	.word	index@(_Z18computeMatrixRightiiPiS_S_S_)
        /*005c*/ 	.word	0x00000000


	//----- nvinfo : EIATTR_REGCOUNT
	.align		4
.L_15:
        /*0060*/ 	.byte	0x04, 0x2f
        /*0062*/ 	.short	(.L_17 - .L_16)
	.align		4
.L_16:
        /*0064*/ 	.word	index@(_Z9fillSpacePicii)
        /*0068*/ 	.word	0x00000020


	//----- nvinfo : EIATTR_FRAME_SIZE
	.align		4
.L_17:
        /*006c*/ 	.byte	0x04, 0x11
        /*006e*/ 	.short	(.L_19 - .L_18)
	.align		4
.L_18:
        /*0070*/ 	.word	index@(_Z9fillSpacePicii)
        /*0074*/ 	.word	0x00000000


	//----- nvinfo : EIATTR_MIN_STACK_SIZE
	.align		4
.L_19:
        /*0078*/ 	.byte	0x04, 0x12
        /*007a*/ 	.short	(.L_21 - .L_20)
	.align		4
.L_20:
        /*007c*/ 	.word	index@(_Z9fillSpacePicii)
        /*0080*/ 	.word	0x00000000


	//----- nvinfo : EIATTR_MIN_STACK_SIZE
	.align		4
.L_21:
        /*0084*/ 	.byte	0x04, 0x12
        /*0086*/ 	.short	(.L_23 - .L_22)
	.align		4
.L_22:
        /*0088*/ 	.word	index@(_Z18computeMatrixRightiiPiS_S_S_)
        /*008c*/ 	.word	0x00000000


	//----- nvinfo : EIATTR_MIN_STACK_SIZE
	.align		4
.L_23:
        /*0090*/ 	.byte	0x04, 0x12
        /*0092*/ 	.short	(.L_25 - .L_24)
	.align		4
.L_24:
        /*0094*/ 	.word	index@(_Z17computeMatrixLeftiiPiS_S_S_)
        /*0098*/ 	.word	0x00000000


	//----- nvinfo : EIATTR_MIN_STACK_SIZE
	.align		4
.L_25:
        /*009c*/ 	.byte	0x04, 0x12
        /*009e*/ 	.short	(.L_27 - .L_26)
	.align		4
.L_26:
        /*00a0*/ 	.word	index@(_Z17computeMatrixDowniiPiS_S_S_)
        /*00a4*/ 	.word	0x00000000


	//----- nvinfo : EIATTR_MIN_STACK_SIZE
	.align		4
.L_27:
        /*00a8*/ 	.byte	0x04, 0x12
        /*00aa*/ 	.short	(.L_29 - .L_28)
	.align		4
.L_28:
        /*00ac*/ 	.word	index@(_Z15computeMatrixUpiiPiS_S_S_)
        /*00b0*/ 	.word	0x00000000
.L_29:


//--------------------- .nv.compat                --------------------------
	.section	.nv.compat,"",@"SHT_CUDA_COMPAT_INFO"
	.align	4
        /*0000*/ 	.byte	0x02, 0x09, 0x00, 0x00, 0x02, 0x02, 0x01, 0x00, 0x02, 0x05, 0x05, 0x00, 0x03, 0x07, 0x01, 0x01
        /*0010*/ 	.byte	0x02, 0x03, 0x00, 0x00, 0x02, 0x06, 0x01, 0x00, 0x04, 0x0b, 0x08, 0x00, 0x09, 0x00, 0x00, 0x00
        /*0020*/ 	.byte	0x00, 0x00, 0x00, 0x00


//--------------------- .nv.info._Z9fillSpacePicii --------------------------
	.section	.nv.info._Z9fillSpacePicii,"",@"SHT_CUDA_INFO"
	.sectionflags	@""
	.align	4


	//----- nvinfo : EIATTR_CUDA_API_VERSION
	.align		4
        /*0000*/ 	.byte	0x04, 0x37
        /*0002*/ 	.short	(.L_31 - .L_30)
.L_30:
        /*0004*/ 	.word	0x00000082


	//----- nvinfo : EIATTR_KPARAM_INFO
	.align		4
.L_31:
        /*0008*/ 	.byte	0x04, 0x17
        /*000a*/ 	.short	(.L_33 - .L_32)
.L_32:
        /*000c*/ 	.word	0x00000000
        /*0010*/ 	.short	0x0003
        /*0012*/ 	.short	0x0010
        /*0014*/ 	.byte	0x00, 0xf0, 0x11, 0x00


	//----- nvinfo : EIATTR_KPARAM_INFO
	.align		4
.L_33:
        /*0018*/ 	.byte	0x04, 0x17
        /*001a*/ 	.short	(.L_35 - .L_34)
.L_34:
        /*001c*/ 	.word	0x00000000
        /*0020*/ 	.short	0x0002
        /*0022*/ 	.short	0x000c
        /*0024*/ 	.byte	0x00, 0xf0, 0x11, 0x00


	//----- nvinfo : EIATTR_KPARAM_INFO
	.align		4
.L_35:
        /*0028*/ 	.byte	0x04, 0x17
        /*002a*/ 	.short	(.L_37 - .L_36)
.L_36:
        /*002c*/ 	.word	0x00000000
        /*0030*/ 	.short	0x0001
        /*0032*/ 	.short	0x0008
        /*0034*/ 	.byte	0x00, 0xf0, 0x05, 0x00


	//----- nvinfo : EIATTR_KPARAM_INFO
	.align		4
.L_37:
        /*0038*/ 	.byte	0x04, 0x17
        /*003a*/ 	.short	(.L_39 - .L_38)
.L_38:
        /*003c*/ 	.word	0x00000000
        /*0040*/ 	.short	0x0000
        /*0042*/ 	.short	0x0000
        /*0044*/ 	.byte	0x00, 0xf5, 0x21, 0x00


	//----- nvinfo : EIATTR_SPARSE_MMA_MASK
	.align		4
.L_39:
        /*0048*/ 	.byte	0x03, 0x50
        /*004a*/ 	.short	0x0000


	//----- nvinfo : EIATTR_MAXREG_COUNT
	.align		4
        /*004c*/ 	.byte	0x03, 0x1b
        /*004e*/ 	.short	0x00ff


	//----- nvinfo : EIATTR_MERCURY_ISA_VERSION
	.align		4
        /*0050*/ 	.byte	0x03, 0x5f
        /*0052*/ 	.short	0x0101


	//----- nvinfo : EIATTR_VRC_CTA_INIT_COUNT
	.align		4
        /*0054*/ 	.byte	0x02, 0x4a
	.zero		1
	.zero		1


	//----- nvinfo : EIATTR_EXIT_INSTR_OFFSETS
	.align		4
        /*0058*/ 	.byte	0x04, 0x1c
        /*005a*/ 	.short	(.L_41 - .L_40)


	//   ....[0]....
.L_40:
        /*005c*/ 	.word	0x000000c0


	//   ....[1]....
        /*0060*/ 	.word	0x000000f0


	//   ....[2]....
        /*0064*/ 	.word	0x00000110


	//   ....[3]....
        /*0068*/ 	.word	0x00000760


	//   ....[4]....
        /*006c*/ 	.word	0x00000790


	//   ....[5]....
        /*0070*/ 	.word	0x00000ed0


	//   ....[6]....
        /*0074*/ 	.word	0x00000f30


	//   ....[7]....
        /*0078*/ 	.word	0x00000f60


	//   ....[8]....
        /*007c*/ 	.word	0x00001670


	//   ....[9]....
        /*0080*/ 	.word	0x000016c0


	//   ....[10]....
        /*0084*/ 	.word	0x00001cf0


	//----- nvinfo : EIATTR_CRS_STACK_SIZE
	.align		4
.L_41:
        /*0088*/ 	.byte	0x04, 0x1e
        /*008a*/ 	.short	(.L_43 - .L_42)
.L_42:
        /*008c*/ 	.word	0x00000000


	//----- nvinfo : EIATTR_CBANK_PARAM_SIZE
	.align		4
.L_43:
        /*0090*/ 	.byte	0x03, 0x19
        /*0092*/ 	.short	0x0014


	//----- nvinfo : EIATTR_PARAM_CBANK
	.align		4
        /*0094*/ 	.byte	0x04, 0x0a
        /*0096*/ 	.short	(.L_45 - .L_44)
	.align		4
.L_44:
        /*0098*/ 	.word	index@(.nv.constant0._Z9fillSpacePicii)
        /*009c*/ 	.short	0x0380
        /*009e*/ 	.short	0x0014


	//----- nvinfo : EIATTR_SW_WAR
	.align		4
.L_45:
        /*00a0*/ 	.byte	0x04, 0x36
        /*00a2*/ 	.short	(.L_47 - .L_46)
.L_46:
        /*00a4*/ 	.word	0x00000008
.L_47:


//--------------------- .nv.info._Z18computeMatrixRightiiPiS_S_S_ --------------------------
	.section	.nv.info._Z18computeMatrixRightiiPiS_S_S_,"",@"SHT_CUDA_INFO"
	.sectionflags	@""
	.align	4


	//----- nvinfo : EIATTR_CUDA_API_VERSION
	.align		4
        /*0000*/ 	.byte	0x04, 0x37
        /*0002*/ 	.short	(.L_49 - .L_48)
.L_48:
        /*0004*/ 	.word	0x00000082


	//----- nvinfo : EIATTR_KPARAM_INFO
	.align		4
.L_49:
        /*0008*/ 	.byte	0x04, 0x17
        /*000a*/ 	.short	(.L_51 - .L_50)
.L_50:
        /*000c*/ 	.word	0x00000000
        /*0010*/ 	.short	0x0005
        /*0012*/ 	.short	0x0020
        /*0014*/ 	.byte	0x00, 0xf5, 0x21, 0x00


	//----- nvinfo : EIATTR_KPARAM_INFO
	.align		4
.L_51:
        /*0018*/ 	.byte	0x04, 0x17
        /*001a*/ 	.short	(.L_53 - .L_52)
.L_52:
        /*001c*/ 	.word	0x00000000
        /*0020*/ 	.short	0x0004
        /*0022*/ 	.short	0x0018
        /*0024*/ 	.byte	0x00, 0xf5, 0x21, 0x00


	//----- nvinfo : EIATTR_KPARAM_INFO
	.align		4
.L_53:
        /*0028*/ 	.byte	0x04, 0x17
        /*002a*/ 	.short	(.L_55 - .L_54)
.L_54:
        /*002c*/ 	.word	0x00000000
        /*0030*/ 	.short	0x0003
        /*0032*/ 	.short	0x0010
        /*0034*/ 	.byte	0x00, 0xf5, 0x21, 0x00


	//----- nvinfo : EIATTR_KPARAM_INFO
	.align		4
.L_55:
        /*0038*/ 	.byte	0x04, 0x17
        /*003a*/ 	.short	(.L_57 - .L_56)
.L_56:
        /*003c*/ 	.word	0x00000000
        /*0040*/ 	.short	0x0002
        /*0042*/ 	.short	0x0008
        /*0044*/ 	.byte	0x00, 0xf5, 0x21, 0x00


	//----- nvinfo : EIATTR_KPARAM_INFO
	.align		4
.L_57:
        /*0048*/ 	.byte	0x04, 0x17
        /*004a*/ 	.short	(.L_59 - .L_58)
.L_58:
        /*004c*/ 	.word	0x00000000
        /*0050*/ 	.short	0x0001
        /*0052*/ 	.short	0x0004
        /*0054*/ 	.byte	0x00, 0xf0, 0x11, 0x00


	//----- nvinfo : EIATTR_KPARAM_INFO
	.align		4
.L_59:
        /*0058*/ 	.byte	0x04, 0x17
        /*005a*/ 	.short	(.L_61 - .L_60)
.L_60:
        /*005c*/ 	.word	0x00000000
        /*0060*/ 	.short	0x0000
        /*0062*/ 	.short	0x0000
        /*0064*/ 	.byte	0x00, 0xf0, 0x11, 0x00


	//----- nvinfo : EIATTR_SPARSE_MMA_MASK
	.align		4
.L_61:
        /*0068*/ 	.byte	0x03, 0x50
        /*006a*/ 	.short	0x0000


	//----- nvinfo : EIATTR_MAXREG_COUNT
	.align		4
        /*006c*/ 	.byte	0x03, 0x1b
        /*006e*/ 	.short	0x00ff


	//----- nvinfo : EIATTR_MERCURY_ISA_VERSION
	.align		4
        /*0070*/ 	.byte	0x03, 0x5f
        /*0072*/ 	.short	0x0101


	//----- nvinfo : EIATTR_VRC_CTA_INIT_COUNT
	.align		4
        /*0074*/ 	.byte	0x02, 0x4a
	.zero		1
	.zero		1


	//----- nvinfo : EIATTR_EXIT_INSTR_OFFSETS
	.align		4
        /*0078*/ 	.byte	0x04, 0x1c
        /*007a*/ 	.short	(.L_63 - .L_62)


	//   ....[0]....
.L_62:
        /*007c*/ 	.word	0x00000070


	//   ....[1]....
        /*0080*/ 	.word	0x000003b0


	//   ....[2]....
        /*0084*/ 	.word	0x00000970


	//----- nvinfo : EIATTR_CRS_STACK_SIZE
	.align		4
.L_63:
        /*0088*/ 	.byte	0x04, 0x1e
        /*008a*/ 	.short	(.L_65 - .L_64)
.L_64:
        /*008c*/ 	.word	0x00000000


	//----- nvinfo : EIATTR_CBANK_PARAM_SIZE
	.align		4
.L_65:
        /*0090*/ 	.byte	0x03, 0x19
        /*0092*/ 	.short	0x0028


	//----- nvinfo : EIATTR_PARAM_CBANK
	.align		4
        /*0094*/ 	.byte	0x04, 0x0a
        /*0096*/ 	.short	(.L_67 - .L_66)
	.align		4
.L_66:
        /*0098*/ 	.word	index@(.nv.constant0._Z18computeMatrixRightiiPiS_S_S_)
        /*009c*/ 	.short	0x0380
        /*009e*/ 	.short	0x0028


	//----- nvinfo : EIATTR_SW_WAR
	.align		4
.L_67:
        /*00a0*/ 	.byte	0x04, 0x36
        /*00a2*/ 	.short	(.L_69 - .L_68)
.L_68:
        /*00a4*/ 	.word	0x00000008
.L_69:


//--------------------- .nv.info._Z17computeMatrixLeftiiPiS_S_S_ --------------------------
	.section	.nv.info._Z17computeMatrixLeftiiPiS_S_S_,"",@"SHT_CUDA_INFO"
	.sectionflags	@""
	.align	4


	//----- nvinfo : EIATTR_CUDA_API_VERSION
	.align		4
        /*0000*/ 	.byte	0x04, 0x37
        /*0002*/ 	.short	(.L_71 - .L_70)
.L_70:
        /*0004*/ 	.word	0x00000082


	//----- nvinfo : EIATTR_KPARAM_INFO
	.align		4
.L_71:
        /*0008*/ 	.byte	0x04, 0x17
        /*000a*/ 	.short	(.L_73 - .L_72)
.L_72:
        /*000c*/ 	.word	0x00000000
        /*0010*/ 	.short	0x0005
        /*0012*/ 	.short	0x0020
        /*0014*/ 	.byte	0x00, 0xf5, 0x21, 0x00


	//----- nvinfo : EIATTR_KPARAM_INFO
	.align		4
.L_73:
        /*0018*/ 	.byte	0x04, 0x17
        /*001a*/ 	.short	(.L_75 - .L_74)
.L_74:
        /*001c*/ 	.word	0x00000000
        /*0020*/ 	.short	0x0004
        /*0022*/ 	.short	0x0018
        /*0024*/ 	.byte	0x00, 0xf5, 0x21, 0x00


	//----- nvinfo : EIATTR_KPARAM_INFO
	.align		4
.L_75:
        /*0028*/ 	.byte	0x04, 0x17
        /*002a*/ 	.short	(.L_77 - .L_76)
.L_76:
        /*002c*/ 	.word	0x00000000
        /*0030*/ 	.short	0x0003
        /*0032*/ 	.short	0x0010
        /*0034*/ 	.byte	0x00, 0xf5, 0x21, 0x00


	//----- nvinfo : EIATTR_KPARAM_INFO
	.align		4
.L_77:
        /*0038*/ 	.byte	0x04, 0x17
        /*003a*/ 	.short	(.L_79 - .L_78)
.L_78:
        /*003c*/ 	.word	0x00000000
        /*0040*/ 	.short	0x0002
        /*0042*/ 	.short	0x0008
        /*0044*/ 	.byte	0x00, 0xf5, 0x21, 0x00


	//----- nvinfo : EIATTR_KPARAM_INFO
	.align		4
.L_79:
        /*0048*/ 	.byte	0x04, 0x17
        /*004a*/ 	.short	(.L_81 - .L_80)
.L_80:
        /*004c*/ 	.word	0x00000000
        /*0050*/ 	.short	0x0001
        /*0052*/ 	.short	0x0004
        /*0054*/ 	.byte	0x00, 0xf0, 0x11, 0x00


	//----- nvinfo : EIATTR_KPARAM_INFO
	.align		4
.L_81:
        /*0058*/ 	.byte	0x04, 0x17
        /*005a*/ 	.short	(.L_83 - .L_82)
.L_82:
        /*005c*/ 	.word	0x00000000
        /*0060*/ 	.short	0x0000
        /*0062*/ 	.short	0x0000
        /*0064*/ 	.byte	0x00, 0xf0, 0x11, 0x00


	//----- nvinfo : EIATTR_SPARSE_MMA_MASK
	.align		4
.L_83:
        /*0068*/ 	.byte	0x03, 0x50
        /*006a*/ 	.short	0x0000


	//----- nvinfo : EIATTR_MAXREG_COUNT
	.align		4
        /*006c*/ 	.byte	0x03, 0x1b
        /*006e*/ 	.short	0x00ff


	//----- nvinfo : EIATTR_MERCURY_ISA_VERSION
	.align		4
        /*0070*/ 	.byte	0x03, 0x5f
        /*0072*/ 	.short	0x0101


	//----- nvinfo : EIATTR_VRC_CTA_INIT_COUNT
	.align		4
        /*0074*/ 	.byte	0x02, 0x4a
	.zero		1
	.zero		1


	//----- nvinfo : EIATTR_EXIT_INSTR_OFFSETS
	.align		4
        /*0078*/ 	.byte	0x04, 0x1c
        /*007a*/ 	.short	(.L_85 - .L_84)


	//   ....[0]....
.L_84:
        /*007c*/ 	.word	0x00000060


	//   ....[1]....
        /*0080*/ 	.word	0x00000090


	//   ....[2]....
        /*0084*/ 	.word	0x00000650


	//   ....[3]....
        /*0088*/ 	.word	0x00000850


	//----- nvinfo : EIATTR_CRS_STACK_SIZE
	.align		4
.L_85:
        /*008c*/ 	.byte	0x04, 0x1e
        /*008e*/ 	.short	(.L_87 - .L_86)
.L_86:
        /*0090*/ 	.word	0x00000000


	//----- nvinfo : EIATTR_CBANK_PARAM_SIZE
	.align		4
.L_87:
        /*0094*/ 	.byte	0x03, 0x19
        /*0096*/ 	.short	0x0028


	//----- nvinfo : EIATTR_PARAM_CBANK
	.align		4
        /*0098*/ 	.byte	0x04, 0x0a
        /*009a*/ 	.short	(.L_89 - .L_88)
	.align		4
.L_88:
        /*009c*/ 	.word	index@(.nv.constant0._Z17computeMatrixLeftiiPiS_S_S_)
        /*00a0*/ 	.short	0x0380
        /*00a2*/ 	.short	0x0028


	//----- nvinfo : EIATTR_SW_WAR
	.align		4
.L_89:
        /*00a4*/ 	.byte	0x04, 0x36
        /*00a6*/ 	.short	(.L_91 - .L_90)
.L_90:
        /*00a8*/ 	.word	0x00000008
.L_91:


//--------------------- .nv.info._Z17computeMatrixDowniiPiS_S_S_ --------------------------
	.section	.nv.info._Z17computeMatrixDowniiPiS_S_S_,"",@"SHT_CUDA_INFO"
	.sectionflags	@""
	.align	4


	//----- nvinfo : EIATTR_CUDA_API_VERSION
	.align		4
        /*0000*/ 	.byte	0x04, 0x37
        /*0002*/ 	.short	(.L_93 - .L_92)
.L_92:
        /*0004*/ 	.word	0x00000082


	//----- nvinfo : EIATTR_KPARAM_INFO
	.align		4
.L_93:
        /*0008*/ 	.byte	0x04, 0x17
        /*000a*/ 	.short	(.L_95 - .L_94)
.L_94:
        /*000c*/ 	.word	0x00000000
        /*0010*/ 	.short	0x0005
        /*0012*/ 	.short	0x0020
        /*0014*/ 	.byte	0x00, 0xf5, 0x21, 0x00


	//----- nvinfo : EIATTR_KPARAM_INFO
	.align		4
.L_95:
        /*0018*/ 	.byte	0x04, 0x17
        /*001a*/ 	.short	(.L_97 - .L_96)
.L_96:
        /*001c*/ 	.word	0x00000000
        /*0020*/ 	.short	0x0004
        /*0022*/ 	.short	0x0018
        /*0024*/ 	.byte	0x00, 0xf5, 0x21, 0x00


	//----- nvinfo : EIATTR_KPARAM_INFO
	.align		4
.L_97:
        /*0028*/ 	.byte	0x04, 0x17
        /*002a*/ 	.short	(.L_99 - .L_98)
.L_98:
        /*002c*/ 	.word	0x00000000
        /*0030*/ 	.short	0x0003
        /*0032*/ 	.short	0x0010
        /*0034*/ 	.byte	0x00, 0xf5, 0x21, 0x00


	//----- nvinfo : EIATTR_KPARAM_INFO
	.align		4
.L_99:
        /*0038*/ 	.byte	0x04, 0x17
        /*003a*/ 	.short	(.L_101 - .L_100)
.L_100:
        /*003c*/ 	.word	0x00000000
        /*0040*/ 	.short	0x0002
        /*0042*/ 	.short	0x0008
        /*0044*/ 	.byte	0x00, 0xf5, 0x21, 0x00


	//----- nvinfo : EIATTR_KPARAM_INFO
	.align		4
.L_101:
        /*0048*/ 	.byte	0x04, 0x17
        /*004a*/ 	.short	(.L_103 - .L_102)
.L_102:
        /*004c*/ 	.word	0x00000000
        /*0050*/ 	.short	0x0001
        /*0052*/ 	.short	0x0004
        /*0054*/ 	.byte	0x00, 0xf0, 0x11, 0x00


	//----- nvinfo : EIATTR_KPARAM_INFO
	.align		4
.L_103:
        /*0058*/ 	.byte	0x04, 0x17
        /*005a*/ 	.short	(.L_105 - .L_104)
.L_104:
        /*005c*/ 	.word	0x00000000
        /*0060*/ 	.short	0x0000
        /*0062*/ 	.short	0x0000
        /*0064*/ 	.byte	0x00, 0xf0, 0x11, 0x00


	//----- nvinfo : EIATTR_SPARSE_MMA_MASK
	.align		4
.L_105:
        /*0068*/ 	.byte	0x03, 0x50
        /*006a*/ 	.short	0x0000


	//----- nvinfo : EIATTR_MAXREG_COUNT
	.align		4
        /*006c*/ 	.byte	0x03, 0x1b
        /*006e*/ 	.short	0x00ff


	//----- nvinfo : EIATTR_MERCURY_ISA_VERSION
	.align		4
        /*0070*/ 	.byte	0x03, 0x5f
        /*0072*/ 	.short	0x0101


	//----- nvinfo : EIATTR_VRC_CTA_INIT_COUNT
	.align		4
        /*0074*/ 	.byte	0x02, 0x4a
	.zero		1
	.zero		1


	//----- nvinfo : EIATTR_EXIT_INSTR_OFFSETS
	.align		4
        /*0078*/ 	.byte	0x04, 0x1c
        /*007a*/ 	.short	(.L_107 - .L_106)


	//   ....[0]....
.L_106:
        /*007c*/ 	.word	0x00000080


	//   ....[1]....
        /*0080*/ 	.word	0x00000350


	//   ....[2]....
        /*0084*/ 	.word	0x00000960


	//----- nvinfo : EIATTR_CRS_STACK_SIZE
	.align		4
.L_107:
        /*0088*/ 	.byte	0x04, 0x1e
        /*008a*/ 	.short	(.L_109 - .L_108)
.L_108:
        /*008c*/ 	.word	0x00000000


	//----- nvinfo : EIATTR_CBANK_PARAM_SIZE
	.align		4
.L_109:
        /*0090*/ 	.byte	0x03, 0x19
        /*0092*/ 	.short	0x0028


	//----- nvinfo : EIATTR_PARAM_CBANK
	.align		4
        /*0094*/ 	.byte	0x04, 0x0a
        /*0096*/ 	.short	(.L_111 - .L_110)
	.align		4
.L_110:
        /*0098*/ 	.word	index@(.nv.constant0._Z17computeMatrixDowniiPiS_S_S_)
        /*009c*/ 	.short	0x0380
        /*009e*/ 	.short	0x0028


	//----- nvinfo : EIATTR_SW_WAR
	.align		4
.L_111:
        /*00a0*/ 	.byte	0x04, 0x36
        /*00a2*/ 	.short	(.L_113 - .L_112)
.L_112:
        /*00a4*/ 	.word	0x00000008
.L_113:


//--------------------- .nv.info._Z15computeMatrixUpiiPiS_S_S_ --------------------------
	.section	.nv.info._Z15computeMatrixUpiiPiS_S_S_,"",@"SHT_CUDA_INFO"
	.sectionflags	@""
	.align	4


	//----- nvinfo : EIATTR_CUDA_API_VERSION
	.align		4
        /*0000*/ 	.byte	0x04, 0x37
        /*0002*/ 	.short	(.L_115 - .L_114)
.L_114:
        /*0004*/ 	.word	0x00000082


	//----- nvinfo : EIATTR_KPARAM_INFO
	.align		4
.L_115:
        /*0008*/ 	.byte	0x04, 0x17
        /*000a*/ 	.short	(.L_117 - .L_116)
.L_116:
        /*000c*/ 	.word	0x00000000
        /*0010*/ 	.short	0x0005
        /*0012*/ 	.short	0x0020
        /*0014*/ 	.byte	0x00, 0xf5, 0x21, 0x00


	//----- nvinfo : EIATTR_KPARAM_INFO
	.align		4
.L_117:
        /*0018*/ 	.byte	0x04, 0x17
        /*001a*/ 	.short	(.L_119 - .L_118)
.L_118:
        /*001c*/ 	.word	0x00000000
        /*0020*/ 	.short	0x0004
        /*0022*/ 	.short	0x0018
        /*0024*/ 	.byte	0x00, 0xf5, 0x21, 0x00


	//----- nvinfo : EIATTR_KPARAM_INFO
	.align		4
.L_119:
        /*0028*/ 	.byte	0x04, 0x17
        /*002a*/ 	.short	(.L_121 - .L_120)
.L_120:
        /*002c*/ 	.word	0x00000000
        /*0030*/ 	.short	0x0003
        /*0032*/ 	.short	0x0010
        /*0034*/ 	.byte	0x00, 0xf5, 0x21, 0x00


	//----- nvinfo : EIATTR_KPARAM_INFO
	.align		4
.L_121:
        /*0038*/ 	.byte	0x04, 0x17
        /*003a*/ 	.short	(.L_123 - .L_122)
.L_122:
        /*003c*/ 	.word	0x00000000
        /*0040*/ 	.short	0x0002
        /*0042*/ 	.short	0x0008
        /*0044*/ 	.byte	0x00, 0xf5, 0x21, 0x00


	//----- nvinfo : EIATTR_KPARAM_INFO
	.align		4
.L_123:
        /*0048*/ 	.byte	0x04, 0x17
        /*004a*/ 	.short	(.L_125 - .L_124)
.L_124:
        /*004c*/ 	.word	0x00000000
        /*0050*/ 	.short	0x0001
        /*0052*/ 	.short	0x0004
        /*0054*/ 	.byte	0x00, 0xf0, 0x11, 0x00


	//----- nvinfo : EIATTR_KPARAM_INFO
	.align		4
.L_125:
        /*0058*/ 	.byte	0x04, 0x17
        /*005a*/ 	.short	(.L_127 - .L_126)
.L_126:
        /*005c*/ 	.word	0x00000000
        /*0060*/ 	.short	0x0000
        /*0062*/ 	.short	0x0000
        /*0064*/ 	.byte	0x00, 0xf0, 0x11, 0x00


	//----- nvinfo : EIATTR_SPARSE_MMA_MASK
	.align		4
.L_127:
        /*0068*/ 	.byte	0x03, 0x50
        /*006a*/ 	.short	0x0000


	//----- nvinfo : EIATTR_MAXREG_COUNT
	.align		4
        /*006c*/ 	.byte	0x03, 0x1b
        /*006e*/ 	.short	0x00ff


	//----- nvinfo : EIATTR_MERCURY_ISA_VERSION
	.align		4
        /*0070*/ 	.byte	0x03, 0x5f
        /*0072*/ 	.short	0x0101


	//----- nvinfo : EIATTR_VRC_CTA_INIT_COUNT
	.align		4
        /*0074*/ 	.byte	0x02, 0x4a
	.zero		1
	.zero		1


	//----- nvinfo : EIATTR_EXIT_INSTR_OFFSETS
	.align		4
        /*0078*/ 	.byte	0x04, 0x1c
        /*007a*/ 	.short	(.L_129 - .L_128)


	//   ....[0]....
.L_128:
        /*007c*/ 	.word	0x00000060


	//   ....[1]....
        /*0080*/ 	.word	0x000000a0


	//   ....[2]....
        /*0084*/ 	.word	0x000006e0


	//   ....[3]....
        /*0088*/ 	.word	0x00000900


	//----- nvinfo : EIATTR_CRS_STACK_SIZE
	.align		4
.L_129:
        /*008c*/ 	.byte	0x04, 0x1e
        /*008e*/ 	.short	(.L_131 - .L_130)
.L_130:
        /*0090*/ 	.word	0x00000000


	//----- nvinfo : EIATTR_CBANK_PARAM_SIZE
	.align		4
.L_131:
        /*0094*/ 	.byte	0x03, 0x19
        /*0096*/ 	.short	0x0028


	//----- nvinfo : EIATTR_PARAM_CBANK
	.align		4
        /*0098*/ 	.byte	0x04, 0x0a
        /*009a*/ 	.short	(.L_133 - .L_132)
	.align		4
.L_132:
        /*009c*/ 	.word	index@(.nv.constant0._Z15computeMatrixUpiiPiS_S_S_)
        /*00a0*/ 	.short	0x0380
        /*00a2*/ 	.short	0x0028


	//----- nvinfo : EIATTR_SW_WAR
	.align		4
.L_133:
        /*00a4*/ 	.byte	0x04, 0x36
        /*00a6*/ 	.short	(.L_135 - .L_134)
.L_134:
        /*00a8*/ 	.word	0x00000008
.L_135:


//--------------------- .nv.callgraph             --------------------------
	.section	.nv.callgraph,"",@"SHT_CUDA_CALLGRAPH"
	.align	4
	.sectionentsize	8
	.align		4
        /*0000*/ 	.word	0x00000000
	.align		4
        /*0004*/ 	.word	0xffffffff
	.align		4
        /*0008*/ 	.word	0x00000000
	.align		4
        /*000c*/ 	.word	0xfffffffe
	.align		4
        /*0010*/ 	.word	0x00000000
	.align		4
        /*0014*/ 	.word	0xfffffffd
	.align		4
        /*0018*/ 	.word	0x00000000
	.align		4
        /*001c*/ 	.word	0xfffffffc


//--------------------- .text._Z9fillSpacePicii   --------------------------
	.section	.text._Z9fillSpacePicii,"ax",@progbits
	.align	128
        .global         _Z9fillSpacePicii
        .type           _Z9fillSpacePicii,@function
        .size           _Z9fillSpacePicii,(.L_x_113 - _Z9fillSpacePicii)
        .other          _Z9fillSpacePicii,@"STO_CUDA_ENTRY STV_DEFAULT"
_Z9fillSpacePicii:
.text._Z9fillSpacePicii:
[----:B------:R-:W-:Y:S08]  /*0000*/  LDC R1, c[0x0][0x37c] ;  /* 0x0000df00ff017b82 */ /* 0x000ff00000000800 */
[----:B------:R-:W0:Y:S01]  /*0010*/  LDC.U8 R2, c[0x0][0x388] ;  /* 0x0000e200ff027b82 */ /* 0x000e220000000000 */
[----:B------:R-:W1:Y:S01]  /*0020*/  S2R R0, SR_TID.X ;  /* 0x0000000000007919 */ /* 0x000e620000002100 */
[----:B------:R-:W2:Y:S06]  /*0030*/  LDCU.64 UR6, c[0x0][0x358] ;  /* 0x00006b00ff0677ac */ /* 0x000eac0008000a00 */
[----:B------:R-:W1:Y:S01]  /*0040*/  S2UR UR4, SR_CTAID.X ;  /* 0x00000000000479c3 */ /* 0x000e620000002500 */
[----:B0-----:R-:W-:-:S04]  /*0050*/  PRMT R2, R2, 0x8880, RZ ;  /* 0x0000888002027816 */ /* 0x001fc800000000ff */
[----:B------:R-:W-:Y:S01]  /*0060*/  ISETP.GT.AND P0, PT, R2, 0x72, PT ;  /* 0x000000720200780c */ /* 0x000fe20003f04270 */
[----:B-1----:R-:W-:-:S12]  /*0070*/  VIADD R0, R0, UR4 ;  /* 0x0000000400007c36 */ /* 0x002fd80008000000 */
[----:B--2---:R-:W-:Y:S05]  /*0080*/  @P0 BRA `(.L_x_0) ;  /* 0x0000000c009c0947 */ /* 0x004fea0003800000 */
[----:B------:R-:W-:-:S13]  /*0090*/  ISETP.NE.AND P0, PT, R2, 0x61, PT ;  /* 0x000000610200780c */ /* 0x000fda0003f05270 */
[----:B------:R-:W-:Y:S05]  /*00a0*/  @!P0 BRA `(.L_x_1) ;  /* 0x0000000400b08947 */ /* 0x000fea0003800000 */
[----:B------:R-:W-:-:S13]  /*00b0*/  ISETP.NE.AND P0, PT, R2, 0x64, PT ;  /* 0x000000640200780c */ /* 0x000fda0003f05270 */
[----:B------:R-:W-:Y:S05]  /*00c0*/  @P0 EXIT ;  /* 0x000000000000094d */ /* 0x000fea0003800000 */
[----:B------:R-:W0:Y:S02]  /*00d0*/  LDC R2, c[0x0][0x390] ;  /* 0x0000e400ff027b82 */ /* 0x000e240000000800 */
[----:B0-----:R-:W-:-:S13]  /*00e0*/  ISETP.GE.AND P0, PT, R2, 0x1, PT ;  /* 0x000000010200780c */ /* 0x001fda0003f06270 */
[----:B------:R-:W-:Y:S05]  /*00f0*/  @!P0 EXIT ;  /* 0x000000000000894d */ /* 0x000fea0003800000 */
[----:B------:R-:W-:-:S13]  /*0100*/  ISETP.NE.AND P0, PT, R2, 0x1, PT ;  /* 0x000000010200780c */ /* 0x000fda0003f05270 */
[----:B------:R-:W-:Y:S05]  /*0110*/  @!P0 EXIT ;  /* 0x000000000000894d */ /* 0x000fea0003800000 */
[C---:B------:R-:W-:Y:S01]  /*0120*/  VIADD R3, R2.reuse, 0xfffffffe ;  /* 0xfffffffe02037836 */ /* 0x040fe20000000000 */
[----:B------:R-:W-:Y:S01]  /*0130*/  UMOV UR4, URZ ;  /* 0x000000ff00047c82 */ /* 0x000fe20008000000 */
[----:B------:R-:W-:-:S03]  /*0140*/  VIADD R2, R2, 0xffffffff ;  /* 0xffffffff02027836 */ /* 0x000fc60000000000 */
[----:B------:R-:W-:Y:S02]  /*0150*/  ISETP.GE.U32.AND P0, PT, R3, 0x3, PT ;  /* 0x000000030300780c */ /* 0x000fe40003f06070 */
[C---:B------:R-:W-:Y:S02]  /*0160*/  LOP3.LUT R8, R2.reuse, 0x3, RZ, 0xc0, !PT ;  /* 0x0000000302087812 */ /* 0x040fe400078ec0ff */
[----:B------:R-:W-:-:S09]  /*0170*/  LOP3.LUT R6, R2, 0xfffffffc, RZ, 0xc0, !PT ;  /* 0xfffffffc02067812 */ /* 0x000fd200078ec0ff */
.L_x_21:
[----:B0-----:R-:W0:Y:S01]  /*0180*/  LDCU UR5, c[0x0][0x390] ;  /* 0x00007200ff0577ac */ /* 0x001e220008000800 */
[----:B------:R-:W-:Y:S01]  /*0190*/  IMAD.MOV.U32 R5, RZ, RZ, RZ ;  /* 0x000000ffff057224 */ /* 0x000fe200078e00ff */
[----:B------:R-:W-:-:S04]  /*01a0*/  UIADD3 UR4, UPT, UPT, UR4, 0x1, URZ ;  /* 0x0000000104047890 */ /* 0x000fc8000fffe0ff */
[----:B0-----:R-:W-:Y:S01]  /*01b0*/  UISETP.NE.AND UP0, UPT, UR4, UR5, UPT ;  /* 0x000000050400728c */ /* 0x001fe2000bf05270 */
[----:B------:R-:W-:Y:S10]  /*01c0*/  @!P0 BRA `(.L_x_2) ;  /* 0x0000000000cc8947 */ /* 0x000ff40003800000 */
[----:B------:R-:W0:Y:S01]  /*01d0*/  LDC R11, c[0x0][0x38c] ;  /* 0x0000e300ff0b7b82 */ /* 0x000e220000000800 */
[----:B------:R-:W-:-:S07]  /*01e0*/  UMOV UR5, URZ ;  /* 0x000000ff00057c82 */ /* 0x000fce0008000000 */
[----:B------:R-:W1:Y:S02]  /*01f0*/  LDC.64 R2, c[0x0][0x380] ;  /* 0x0000e000ff027b82 */ /* 0x000e640000000a00 */
.L_x_14:
[----:B01234-:R-:W-:-:S04]  /*0200*/  IMAD R5, R0, R11, UR5 ;  /* 0x0000000500057e24 */ /* 0x01ffc8000f8e020b */
[----:B-1----:R-:W-:-:S05]  /*0210*/  IMAD.WIDE R4, R5, 0x4, R2 ;  /* 0x0000000405047825 */ /* 0x002fca00078e0202 */
[----:B------:R-:W2:Y:S01]  /*0220*/  LDG.E R9, desc[UR6][R4.64] ;  /* 0x0000000604097981 */ /* 0x000ea2000c1e1900 */
[----:B------:R-:W-:Y:S01]  /*0230*/  UIADD3 UR5, UPT, UPT, UR5, 0x4, URZ ;  /* 0x0000000405057890 */ /* 0x000fe2000fffe0ff */
[----:B------:R-:W-:Y:S05]  /*0240*/  BSSY.RECONVERGENT B0, `(.L_x_3) ;  /* 0x000000b000007945 */ /* 0x000fea0003800200 */
[----:B------:R-:W-:Y:S02]  /*0250*/  ISETP.NE.AND P1, PT, R6, UR5, PT ;  /* 0x0000000506007c0c */ /* 0x000fe4000bf25270 */
[----:B--2---:R-:W-:-:S13]  /*0260*/  ISETP.NE.AND P2, PT, R9, RZ, PT ;  /* 0x000000ff0900720c */ /* 0x004fda0003f45270 */
[----:B------:R-:W-:Y:S05]  /*0270*/  @P2 BRA `(.L_x_4) ;  /* 0x0000000000082947 */ /* 0x000fea0003800000 */
[----:B------:R1:W5:Y:S01]  /*0280*/  LDG.E R7, desc[UR6][R4.64+0x4] ;  /* 0x0000040604077981 */ /* 0x000362000c1e1900 */
[----:B------:R-:W-:Y:S05]  /*0290*/  BRA `(.L_x_5) ;  /* 0x0000000000147947 */ /* 0x000fea0003800000 */
.L_x_4:
[----:B------:R-:W2:Y:S02]  /*02a0*/  LDG.E R7, desc[UR6][R4.64+0x4] ;  /* 0x0000040604077981 */ /* 0x000ea4000c1e1900 */
[----:B--2---:R-:W-:-:S13]  /*02b0*/  ISETP.NE.AND P2, PT, R7, RZ, PT ;  /* 0x000000ff0700720c */ /* 0x004fda0003f45270 */
[----:B------:R0:W-:Y:S01]  /*02c0*/  @!P2 STG.E desc[UR6][R4.64+0x4], R9 ;  /* 0x000004090400a986 */ /* 0x0001e2000c101906 */
[----:B------:R-:W-:-:S03]  /*02d0*/  @!P2 IMAD.MOV.U32 R7, RZ, RZ, R9 ;  /* 0x000000ffff07a224 */ /* 0x000fc600078e0009 */
[----:B------:R0:W-:Y:S04]  /*02e0*/  @!P2 STG.E desc[UR6][R4.64], RZ ;  /* 0x000000ff0400a986 */ /* 0x0001e8000c101906 */
.L_x_5:
[----:B------:R-:W-:Y:S05]  /*02f0*/  BSYNC.RECONVERGENT B0 ;  /* 0x0000000000007941 */ /* 0x000fea0003800200 */
.L_x_3:
[----:B-----5:R-:W-:Y:S01]  /*0300*/  ISETP.NE.AND P2, PT, R7, RZ, PT ;  /* 0x000000ff0700720c */ /* 0x020fe20003f45270 */
[----:B------:R-:W-:-:S12]  /*0310*/  BSSY.RECONVERGENT B0, `(.L_x_6) ;  /* 0x0000009000007945 */ /* 0x000fd80003800200 */
[----:B------:R-:W-:Y:S05]  /*0320*/  @P2 BRA `(.L_x_7) ;  /* 0x0000000000082947 */ /* 0x000fea0003800000 */
[----:B0-----:R2:W5:Y:S01]  /*0330*/  LDG.E R9, desc[UR6][R4.64+0x8] ;  /* 0x0000080604097981 */ /* 0x001562000c1e1900 */
[----:B------:R-:W-:Y:S05]  /*0340*/  BRA `(.L_x_8) ;  /* 0x0000000000147947 */ /* 0x000fea0003800000 */
.L_x_7:
[----:B0-----:R-:W2:Y:S02]  /*0350*/  LDG.E R9, desc[UR6][R4.64+0x8] ;  /* 0x0000080604097981 */ /* 0x001ea4000c1e1900 */
[----:B--2---:R-:W-:-:S13]  /*0360*/  ISETP.NE.AND P2, PT, R9, RZ, PT ;  /* 0x000000ff0900720c */ /* 0x004fda0003f45270 */
[----:B------:R0:W-:Y:S01]  /*0370*/  @!P2 STG.E desc[UR6][R4.64+0x8], R7 ;  /* 0x000008070400a986 */ /* 0x0001e2000c101906 */
[----:B------:R-:W-:-:S03]  /*0380*/  @!P2 IMAD.MOV.U32 R9, RZ, RZ, R7 ;  /* 0x000000ffff09a224 */ /* 0x000fc600078e0007 */
[----:B------:R0:W-:Y:S04]  /*0390*/  @!P2 STG.E desc[UR6][R4.64+0x4], RZ ;  /* 0x000004ff0400a986 */ /* 0x0001e8000c101906 */
.L_x_8:
[----:B------:R-:W-:Y:S05]  /*03a0*/  BSYNC.RECONVERGENT B0 ;  /* 0x0000000000007941 */ /* 0x000fea0003800200 */
.L_x_6:
[----:B-----5:R-:W-:Y:S01]  /*03b0*/  ISETP.NE.AND P2, PT, R9, RZ, PT ;  /* 0x000000ff0900720c */ /* 0x020fe20003f45270 */
[----:B------:R-:W-:-:S12]  /*03c0*/  BSSY.RECONVERGENT B0, `(.L_x_9) ;  /* 0x0000009000007945 */ /* 0x000fd80003800200 */
[----:B------:R-:W-:Y:S05]  /*03d0*/  @P2 BRA `(.L_x_10) ;  /* 0x0000000000082947 */ /* 0x000fea0003800000 */
[----:B0-----:R3:W5:Y:S01]  /*03e0*/  LDG.E R7, desc[UR6][R4.64+0xc] ;  /* 0x00000c0604077981 */ /* 0x001762000c1e1900 */
[----:B------:R-:W-:Y:S05]  /*03f0*/  BRA `(.L_x_11) ;  /* 0x0000000000147947 */ /* 0x000fea0003800000 */
.L_x_10:
[----:B0-----:R-:W3:Y:S02]  /*0400*/  LDG.E R7, desc[UR6][R4.64+0xc] ;  /* 0x00000c0604077981 */ /* 0x001ee4000c1e1900 */
[----:B---3--:R-:W-:-:S13]  /*0410*/  ISETP.NE.AND P2, PT, R7, RZ, PT ;  /* 0x000000ff0700720c */ /* 0x008fda0003f45270 */
[----:B------:R0:W-:Y:S01]  /*0420*/  @!P2 STG.E desc[UR6][R4.64+0xc], R9 ;  /* 0x00000c090400a986 */ /* 0x0001e2000c101906 */
[----:B------:R-:W-:-:S03]  /*0430*/  @!P2 IMAD.MOV.U32 R7, RZ, RZ, R9 ;  /* 0x000000ffff07a224 */ /* 0x000fc600078e0009 */
[----:B------:R0:W-:Y:S04]  /*0440*/  @!P2 STG.E desc[UR6][R4.64+0x8], RZ ;  /* 0x000008ff0400a986 */ /* 0x0001e8000c101906 */
.L_x_11:
[----:B------:R-:W-:Y:S05]  /*0450*/  BSYNC.RECONVERGENT B0 ;  /* 0x0000000000007941 */ /* 0x000fea0003800200 */
.L_x_9:
[----:B-----5:R-:W-:Y:S01]  /*0460*/  ISETP.NE.AND P2, PT, R7, RZ, PT ;  /* 0x000000ff0700720c */ /* 0x020fe20003f45270 */
[----:B------:R-:W-:-:S12]  /*0470*/  BSSY.RECONVERGENT B0, `(.L_x_12) ;  /* 0x0000006000007945 */ /* 0x000fd80003800200 */
[----:B------:R-:W-:Y:S05]  /*0480*/  @!P2 BRA `(.L_x_13) ;  /* 0x000000000010a947 */ /* 0x000fea0003800000 */
[----:B0-----:R-:W4:Y:S02]  /*0490*/  LDG.E R9, desc[UR6][R4.64+0x10] ;  /* 0x0000100604097981 */ /* 0x001f24000c1e1900 */
[----:B----4-:R-:W-:-:S13]  /*04a0*/  ISETP.NE.AND P2, PT, R9, RZ, PT ;  /* 0x000000ff0900720c */ /* 0x010fda0003f45270 */
[----:B------:R4:W-:Y:S04]  /*04b0*/  @!P2 STG.E desc[UR6][R4.64+0x10], R7 ;  /* 0x000010070400a986 */ /* 0x0009e8000c101906 */
[----:B------:R4:W-:Y:S02]  /*04c0*/  @!P2 STG.E desc[UR6][R4.64+0xc], RZ ;  /* 0x00000cff0400a986 */ /* 0x0009e4000c101906 */
.L_x_13:
[----:B------:R-:W-:Y:S05]  /*04d0*/  BSYNC.RECONVERGENT B0 ;  /* 0x0000000000007941 */ /* 0x000fea0003800200 */
.L_x_12:
[----:B------:R-:W-:Y:S05]  /*04e0*/  @P1 BRA `(.L_x_14) ;  /* 0xfffffffc00441947 */ /* 0x000fea000383ffff */
[----:B01234-:R-:W-:-:S07]  /*04f0*/  IMAD.MOV.U32 R5, RZ, RZ, R6 ;  /* 0x000000ffff057224 */ /* 0x01ffce00078e0006 */
.L_x_2:
[----:B------:R-:W-:-:S13]  /*0500*/  ISETP.NE.AND P1, PT, R8, RZ, PT ;  /* 0x000000ff0800720c */ /* 0x000fda0003f25270 */
[----:B------:R-:W-:Y:S05]  /*0510*/  @!P1 BRA `(.L_x_15) ;  /* 0x00000000008c9947 */ /* 0x000fea0003800000 */
[----:B------:R-:W0:Y:S01]  /*0520*/  LDC.64 R2, c[0x0][0x380] ;  /* 0x0000e000ff027b82 */ /* 0x000e220000000a00 */
[----:B------:R-:W1:Y:S02]  /*0530*/  LDCU UR5, c[0x0][0x38c] ;  /* 0x00007180ff0577ac */ /* 0x000e640008000800 */
[----:B-1----:R-:W-:-:S04]  /*0540*/  IMAD R5, R0, UR5, R5 ;  /* 0x0000000500057c24 */ /* 0x002fc8000f8e0205 */
[----:B0-----:R-:W-:-:S05]  /*0550*/  IMAD.WIDE R2, R5, 0x4, R2 ;  /* 0x0000000405027825 */ /* 0x001fca00078e0202 */
[----:B------:R-:W2:Y:S01]  /*0560*/  LDG.E R5, desc[UR6][R2.64] ;  /* 0x0000000602057981 */ /* 0x000ea2000c1e1900 */
[----:B------:R-:W-:Y:S01]  /*0570*/  BSSY.RECONVERGENT B0, `(.L_x_16) ;  /* 0x0000008000007945 */ /* 0x000fe20003800200 */
[----:B------:R-:W-:Y:S02]  /*0580*/  ISETP.NE.AND P1, PT, R8, 0x1, PT ;  /* 0x000000010800780c */ /* 0x000fe40003f25270 */
[----:B--2---:R-:W-:-:S13]  /*0590*/  ISETP.NE.AND P2, PT, R5, RZ, PT ;  /* 0x000000ff0500720c */ /* 0x004fda0003f45270 */
[----:B------:R-:W-:Y:S05]  /*05a0*/  @!P2 BRA `(.L_x_17) ;  /* 0x000000000010a947 */ /* 0x000fea0003800000 */
[----:B------:R-:W2:Y:S02]  /*05b0*/  LDG.E R4, desc[UR6][R2.64+0x4] ;  /* 0x0000040602047981 */ /* 0x000ea4000c1e1900 */
[----:B--2---:R-:W-:-:S13]  /*05c0*/  ISETP.NE.AND P2, PT, R4, RZ, PT ;  /* 0x000000ff0400720c */ /* 0x004fda0003f45270 */
[----:B------:R0:W-:Y:S04]  /*05d0*/  @!P2 STG.E desc[UR6][R2.64+0x4], R5 ;  /* 0x000004050200a986 */ /* 0x0001e8000c101906 */
[----:B------:R0:W-:Y:S02]  /*05e0*/  @!P2 STG.E desc[UR6][R2.64], RZ ;  /* 0x000000ff0200a986 */ /* 0x0001e4000c101906 */
.L_x_17:
[----:B------:R-:W-:Y:S05]  /*05f0*/  BSYNC.RECONVERGENT B0 ;  /* 0x0000000000007941 */ /* 0x000fea0003800200 */
.L_x_16:
[----:B------:R-:W-:Y:S05]  /*0600*/  @!P1 BRA `(.L_x_15) ;  /* 0x0000000000509947 */ /* 0x000fea0003800000 */
[----:B0-----:R-:W2:Y:S01]  /*0610*/  LDG.E R5, desc[UR6][R2.64+0x4] ;  /* 0x0000040602057981 */ /* 0x001ea2000c1e1900 */
        /* <DEDUP_REMOVED lines=8> */
.L_x_19:
[----:B------:R-:W-:Y:S05]  /*06a0*/  BSYNC.RECONVERGENT B0 ;  /* 0x0000000000007941 */ /* 0x000fea0003800200 */
.L_x_18:
[----:B------:R-:W-:Y:S05]  /*06b0*/  @!P1 BRA `(.L_x_15) ;  /* 0x0000000000249947 */ /* 0x000fea0003800000 */
[----:B0-----:R-:W2:Y:S01]  /*06c0*/  LDG.E R5, desc[UR6][R2.64+0x8] ;  /* 0x0000080602057981 */ /* 0x001ea2000c1e1900 */
[----:B------:R-:W-:Y:S01]  /*06d0*/  BSSY.RECONVERGENT B0, `(.L_x_15) ;  /* 0x0000007000007945 */ /* 0x000fe20003800200 */
[----:B--2---:R-:W-:-:S13]  /*06e0*/  ISETP.NE.AND P1, PT, R5, RZ, PT ;  /* 0x000000ff0500720c */ /* 0x004fda0003f25270 */
[----:B------:R-:W-:Y:S05]  /*06f0*/  @!P1 BRA `(.L_x_20) ;  /* 0x0000000000109947 */ /* 0x000fea0003800000 */
[----:B------:R-:W2:Y:S02]  /*0700*/  LDG.E R4, desc[UR6][R2.64+0xc] ;  /* 0x00000c0602047981 */ /* 0x000ea4000c1e1900 */
[----:B--2---:R-:W-:-:S13]  /*0710*/  ISETP.NE.AND P1, PT, R4, RZ, PT ;  /* 0x000000ff0400720c */ /* 0x004fda0003f25270 */
[----:B------:R0:W-:Y:S04]  /*0720*/  @!P1 STG.E desc[UR6][R2.64+0xc], R5 ;  /* 0x00000c0502009986 */ /* 0x0001e8000c101906 */
[----:B------:R0:W-:Y:S02]  /*0730*/  @!P1 STG.E desc[UR6][R2.64+0x8], RZ ;  /* 0x000008ff02009986 */ /* 0x0001e4000c101906 */
.L_x_20:
[----:B------:R-:W-:Y:S05]  /*0740*/  BSYNC.RECONVERGENT B0 ;  /* 0x0000000000007941 */ /* 0x000fea0003800200 */
.L_x_15:
[----:B------:R-:W-:Y:S05]  /*0750*/  BRA.U UP0, `(.L_x_21) ;  /* 0xfffffff900887547 */ /* 0x000fea000b83ffff */
[----:B------:R-:W-:Y:S05]  /*0760*/  EXIT ;  /* 0x000000000000794d */ /* 0x000fea0003800000 */
.L_x_1:
[----:B------:R-:W0:Y:S02]  /*0770*/  LDC R10, c[0x0][0x390] ;  /* 0x0000e400ff0a7b82 */ /* 0x000e240000000800 */
[----:B0-----:R-:W-:-:S13]  /*0780*/  ISETP.GE.AND P0, PT, R10, 0x2, PT ;  /* 0x000000020a00780c */ /* 0x001fda0003f06270 */
[----:B------:R-:W-:Y:S05]  /*0790*/  @!P0 EXIT ;  /* 0x000000000000894d */ /* 0x000fea0003800000 */
[----:B------:R-:W0:Y:S01]  /*07a0*/  LDCU UR8, c[0x0][0x38c] ;  /* 0x00007180ff0877ac */ /* 0x000e220008000800 */
[----:B------:R-:W1:Y:S01]  /*07b0*/  LDC.64 R4, c[0x0][0x380] ;  /* 0x0000e000ff047b82 */ /* 0x000e620000000a00 */
[C---:B------:R-:W-:Y:S01]  /*07c0*/  LOP3.LUT R18, R10.reuse, 0x3, RZ, 0xc0, !PT ;  /* 0x000000030a127812 */ /* 0x040fe200078ec0ff */
[C---:B------:R-:W-:Y:S01]  /*07d0*/  VIADD R14, R10.reuse, 0xffffffff ;  /* 0xffffffff0a0e7836 */ /* 0x040fe20000000000 */
[----:B------:R-:W2:Y:S01]  /*07e0*/  LDCU.64 UR4, c[0x0][0x380] ;  /* 0x00007000ff0477ac */ /* 0x000ea20008000a00 */
[----:B------:R-:W-:Y:S01]  /*07f0*/  VIADD R13, R10, 0xfffffffd ;  /* 0xfffffffd0a0d7836 */ /* 0x000fe20000000000 */
[----:B------:R-:W3:Y:S01]  /*0800*/  LDCU UR10, c[0x0][0x390] ;  /* 0x00007200ff0a77ac */ /* 0x000ee20008000800 */
[----:B0-----:R-:W-:Y:S02]  /*0810*/  IMAD R9, R0, UR8, RZ ;  /* 0x0000000800097c24 */ /* 0x001fe4000f8e02ff */
[----:B------:R-:W-:Y:S01]  /*0820*/  VIADD R0, R10, 0xfffffffe ;  /* 0xfffffffe0a007836 */ /* 0x000fe20000000000 */
[----:B--2---:R-:W-:-:S02]  /*0830*/  UIADD3 UR8, UP0, UPT, UR4, -0x4, URZ ;  /* 0xfffffffc04087890 */ /* 0x004fc4000ff1e0ff */
[--C-:B------:R-:W-:Y:S01]  /*0840*/  SHF.R.S32.HI R8, RZ, 0x1f, R9.reuse ;  /* 0x0000001fff087819 */ /* 0x100fe20000011409 */
[----:B------:R-:W-:Y:S01]  /*0850*/  IMAD.IADD R7, R0, 0x1, R9 ;  /* 0x0000000100077824 */ /* 0x000fe200078e0209 */
[----:B------:R-:W-:Y:S01]  /*0860*/  IADD3 R3, P0, PT, R9, R10, RZ ;  /* 0x0000000a09037210 */ /* 0x000fe20007f1e0ff */
[----:B---3--:R-:W-:Y:S01]  /*0870*/  IMAD.U32 R16, RZ, RZ, UR10 ;  /* 0x0000000aff107e24 */ /* 0x008fe2000f8e00ff */
[----:B------:R-:W-:Y:S01]  /*0880*/  UIADD3.X UR9, UPT, UPT, UR5, -0x1, URZ, UP0, !UPT ;  /* 0xffffffff05097890 */ /* 0x000fe200087fe4ff */
[----:B-1----:R-:W-:-:S04]  /*0890*/  IMAD.WIDE R4, R7, 0x4, R4 ;  /* 0x0000000407047825 */ /* 0x002fc800078e0204 */
[----:B------:R-:W-:Y:S01]  /*08a0*/  IMAD.X R6, RZ, RZ, R8, P0 ;  /* 0x000000ffff067224 */ /* 0x000fe200000e0608 */
[----:B------:R-:W-:Y:S01]  /*08b0*/  LEA R2, P0, R3, UR4, 0x2 ;  /* 0x0000000403027c11 */ /* 0x000fe2000f8010ff */
[----:B------:R-:W-:Y:S01]  /*08c0*/  UIADD3 UR4, UP1, UPT, UR4, -0x8, URZ ;  /* 0xfffffff804047890 */ /* 0x000fe2000ff3e0ff */
[----:B------:R-:W-:Y:S02]  /*08d0*/  VIADD R12, R9, 0xfffffffe ;  /* 0xfffffffe090c7836 */ /* 0x000fe40000000000 */
[----:B------:R-:W-:Y:S01]  /*08e0*/  LEA.HI.X R3, R3, UR5, R6, 0x2, P0 ;  /* 0x0000000503037c11 */ /* 0x000fe200080f1406 */
[----:B------:R-:W-:-:S12]  /*08f0*/  UIADD3.X UR5, UPT, UPT, UR5, -0x1, URZ, UP1, !UPT ;  /* 0xffffffff05057890 */ /* 0x000fd80008ffe4ff */
.L_x_38:
[----:B0-----:R-:W0:Y:S01]  /*0900*/  LDCU UR10, c[0x0][0x390] ;  /* 0x00007200ff0a77ac */ /* 0x001e220008000800 */
[----:B------:R-:W-:Y:S01]  /*0910*/  ISETP.NE.AND P0, PT, R18, 0x1, PT ;  /* 0x000000011200780c */ /* 0x000fe20003f05270 */
[----:B0-----:R-:W-:-:S12]  /*0920*/  IMAD.U32 R15, RZ, RZ, UR10 ;  /* 0x0000000aff0f7e24 */ /* 0x001fd8000f8e00ff */
[----:B------:R-:W-:Y:S05]  /*0930*/  @!P0 BRA `(.L_x_22) ;  /* 0x0000000000908947 */ /* 0x000fea0003800000 */
        /* <DEDUP_REMOVED lines=9> */
.L_x_24:
[----:B------:R-:W-:Y:S05]  /*09d0*/  BSYNC.RECONVERGENT B0 ;  /* 0x0000000000007941 */ /* 0x000fea0003800200 */
.L_x_23:
[----:B------:R-:W-:Y:S01]  /*09e0*/  IMAD.MOV.U32 R15, RZ, RZ, R14 ;  /* 0x000000ffff0f7224 */ /* 0x000fe200078e000e */
[----:B------:R-:W-:Y:S06]  /*09f0*/  @!P1 BRA `(.L_x_22) ;  /* 0x0000000000609947 */ /* 0x000fec0003800000 */
        /* <DEDUP_REMOVED lines=9> */
.L_x_26:
[----:B------:R-:W-:Y:S05]  /*0a90*/  BSYNC.RECONVERGENT B0 ;  /* 0x0000000000007941 */ /* 0x000fea0003800200 */
.L_x_25:
[----:B------:R-:W-:Y:S01]  /*0aa0*/  IMAD.MOV.U32 R15, RZ, RZ, R0 ;  /* 0x000000ffff0f7224 */ /* 0x000fe200078e0000 */
[----:B------:R-:W-:Y:S06]  /*0ab0*/  @!P1 BRA `(.L_x_22) ;  /* 0x0000000000309947 */ /* 0x000fec0003800000 */
[----:B0-----:R-:W2:Y:S01]  /*0ac0*/  LDG.E R7, desc[UR6][R2.64+-0xc] ;  /* 0xfffff40602077981 */ /* 0x001ea2000c1e1900 */
[----:B------:R-:W-:Y:S01]  /*0ad0*/  BSSY.RECONVERGENT B0, `(.L_x_22) ;  /* 0x000000a000007945 */ /* 0x000fe20003800200 */
[----:B------:R-:W-:Y:S01]  /*0ae0*/  IMAD.MOV.U32 R15, RZ, RZ, R13 ;  /* 0x000000ffff0f7224 */ /* 0x000fe200078e000d */
[----:B--2---:R-:W-:-:S13]  /*0af0*/  ISETP.NE.AND P0, PT, R7, RZ, PT ;  /* 0x000000ff0700720c */ /* 0x004fda0003f05270 */
[----:B------:R-:W-:Y:S05]  /*0b00*/  @!P0 BRA `(.L_x_27) ;  /* 0x0000000000188947 */ /* 0x000fea0003800000 */
[----:B------:R-:W2:Y:S01]  /*0b10*/  LDG.E R6, desc[UR6][R4.64+-0x8] ;  /* 0xfffff80604067981 */ /* 0x000ea2000c1e1900 */
[----:B------:R-:W-:Y:S01]  /*0b20*/  IMAD.MOV.U32 R15, RZ, RZ, R13 ;  /* 0x000000ffff0f7224 */ /* 0x000fe200078e000d */
[----:B--2---:R-:W-:-:S13]  /*0b30*/  ISETP.NE.AND P0, PT, R6, RZ, PT ;  /* 0x000000ff0600720c */ /* 0x004fda0003f05270 */
[----:B------:R0:W-:Y:S01]  /*0b40*/  @!P0 STG.E desc[UR6][R4.64+-0x8], R7 ;  /* 0xfffff80704008986 */ /* 0x0001e2000c101906 */
[----:B------:R-:W-:-:S03]  /*0b50*/  @!P0 IMAD.MOV.U32 R15, RZ, RZ, R13 ;  /* 0x000000ffff0f8224 */ /* 0x000fc600078e000d */
[----:B------:R0:W-:Y:S04]  /*0b60*/  @!P0 STG.E desc[UR6][R2.64+-0xc], RZ ;  /* 0xfffff4ff02008986 */ /* 0x0001e8000c101906 */
.L_x_27:
[----:B------:R-:W-:Y:S05]  /*0b70*/  BSYNC.RECONVERGENT B0 ;  /* 0x0000000000007941 */ /* 0x000fea0003800200 */
.L_x_22:
[----:B------:R-:W-:-:S13]  /*0b80*/  ISETP.GE.U32.AND P0, PT, R0, 0x3, PT ;  /* 0x000000030000780c */ /* 0x000fda0003f06070 */
[----:B------:R-:W-:Y:S05]  /*0b90*/  @!P0 BRA `(.L_x_28) ;  /* 0x0000000000c88947 */ /* 0x000fea0003800000 */
[----:B------:R-:W-:Y:S01]  /*0ba0*/  BSSY.RECONVERGENT B0, `(.L_x_28) ;  /* 0x0000031000007945 */ /* 0x000fe20003800200 */
[----:B------:R-:W-:-:S07]  /*0bb0*/  IMAD.IADD R17, R12, 0x1, R15 ;  /* 0x000000010c117824 */ /* 0x000fce00078e020f */
.L_x_37:
[----:B0-----:R-:W-:-:S04]  /*0bc0*/  IADD3 R7, P0, PT, R9, R15, RZ ;  /* 0x0000000f09077210 */ /* 0x001fc80007f1e0ff */
[----:B------:R-:W-:Y:S02]  /*0bd0*/  LEA.HI.X.SX32 R10, R15, R8, 0x1, P0 ;  /* 0x000000080f0a7211 */ /* 0x000fe400000f0eff */
[----:B------:R-:W-:-:S04]  /*0be0*/  LEA R6, P0, R7, UR4, 0x2 ;  /* 0x0000000407067c11 */ /* 0x000fc8000f8010ff */
[----:B------:R-:W-:-:S05]  /*0bf0*/  LEA.HI.X R7, R7, UR5, R10, 0x2, P0 ;  /* 0x0000000507077c11 */ /* 0x000fca00080f140a */
[----:B------:R-:W2:Y:S01]  /*0c00*/  LDG.E R19, desc[UR6][R6.64+0x4] ;  /* 0x0000040606137981 */ /* 0x000ea2000c1e1900 */
[----:B------:R-:W-:Y:S01]  /*0c10*/  IMAD.U32 R10, RZ, RZ, UR8 ;  /* 0x00000008ff0a7e24 */ /* 0x000fe2000f8e00ff */
[----:B------:R-:W-:Y:S01]  /*0c20*/  BSSY.RECONVERGENT B1, `(.L_x_29) ;  /* 0x0000009000017945 */ /* 0x000fe20003800200 */
[----:B------:R-:W-:Y:S02]  /*0c30*/  IMAD.U32 R11, RZ, RZ, UR9 ;  /* 0x00000009ff0b7e24 */ /* 0x000fe4000f8e00ff */
[----:B------:R-:W-:Y:S01]  /*0c40*/  IMAD.WIDE R10, R17, 0x4, R10 ;  /* 0x00000004110a7825 */ /* 0x000fe200078e020a */
[----:B--2---:R-:W-:-:S13]  /*0c50*/  ISETP.NE.AND P0, PT, R19, RZ, PT ;  /* 0x000000ff1300720c */ /* 0x004fda0003f05270 */
[----:B------:R-:W-:Y:S05]  /*0c60*/  @!P0 BRA `(.L_x_30) ;  /* 0x0000000000108947 */ /* 0x000fea0003800000 */
[----:B------:R-:W2:Y:S02]  /*0c70*/  LDG.E R20, desc[UR6][R10.64+0x4] ;  /* 0x000004060a147981 */ /* 0x000ea4000c1e1900 */
[----:B--2---:R-:W-:-:S13]  /*0c80*/  ISETP.NE.AND P0, PT, R20, RZ, PT ;  /* 0x000000ff1400720c */ /* 0x004fda0003f05270 */
[----:B------:R0:W-:Y:S04]  /*0c90*/  @!P0 STG.E desc[UR6][R10.64+0x4], R19 ;  /* 0x000004130a008986 */ /* 0x0001e8000c101906 */
[----:B------:R0:W-:Y:S02]  /*0ca0*/  @!P0 STG.E desc[UR6][R6.64+0x4], RZ ;  /* 0x000004ff06008986 */ /* 0x0001e4000c101906 */
.L_x_30:
[----:B------:R-:W-:Y:S05]  /*0cb0*/  BSYNC.RECONVERGENT B1 ;  /* 0x0000000000017941 */ /* 0x000fea0003800200 */
.L_x_29:
        /* <DEDUP_REMOVED lines=8> */
.L_x_32:
[----:B------:R-:W-:Y:S05]  /*0d40*/  BSYNC.RECONVERGENT B1 ;  /* 0x0000000000017941 */ /* 0x000fea0003800200 */
.L_x_31:
        /* <DEDUP_REMOVED lines=8> */
.L_x_34:
[----:B------:R-:W-:Y:S05]  /*0dd0*/  BSYNC.RECONVERGENT B1 ;  /* 0x0000000000017941 */ /* 0x000fea0003800200 */
.L_x_33:
[----:B0-----:R-:W2:Y:S01]  /*0de0*/  LDG.E R19, desc[UR6][R6.64+-0x8] ;  /* 0xfffff80606137981 */ /* 0x001ea2000c1e1900 */
[----:B------:R-:W-:Y:S01]  /*0df0*/  BSSY.RECONVERGENT B1, `(.L_x_35) ;  /* 0x0000009000017945 */ /* 0x000fe20003800200 */
[C---:B------:R-:W-:Y:S01]  /*0e00*/  ISETP.GT.AND P1, PT, R15.reuse, 0x5, PT ;  /* 0x000000050f00780c */ /* 0x040fe20003f24270 */
[----:B------:R-:W-:Y:S01]  /*0e10*/  VIADD R15, R15, 0xfffffffc ;  /* 0xfffffffc0f0f7836 */ /* 0x000fe20000000000 */
[----:B--2---:R-:W-:-:S13]  /*0e20*/  ISETP.NE.AND P0, PT, R19, RZ, PT ;  /* 0x000000ff1300720c */ /* 0x004fda0003f05270 */
[----:B------:R-:W-:Y:S05]  /*0e30*/  @!P0 BRA `(.L_x_36) ;  /* 0x0000000000108947 */ /* 0x000fea0003800000 */
[----:B------:R-:W2:Y:S02]  /*0e40*/  LDG.E R20, desc[UR6][R10.64+-0x8] ;  /* 0xfffff8060a147981 */ /* 0x000ea4000c1e1900 */
[----:B--2---:R-:W-:-:S13]  /*0e50*/  ISETP.NE.AND P0, PT, R20, RZ, PT ;  /* 0x000000ff1400720c */ /* 0x004fda0003f05270 */
[----:B------:R0:W-:Y:S04]  /*0e60*/  @!P0 STG.E desc[UR6][R10.64+-0x8], R19 ;  /* 0xfffff8130a008986 */ /* 0x0001e8000c101906 */
[----:B------:R0:W-:Y:S02]  /*0e70*/  @!P0 STG.E desc[UR6][R6.64+-0x8], RZ ;  /* 0xfffff8ff06008986 */ /* 0x0001e4000c101906 */
.L_x_36:
[----:B------:R-:W-:Y:S05]  /*0e80*/  BSYNC.RECONVERGENT B1 ;  /* 0x0000000000017941 */ /* 0x000fea0003800200 */
.L_x_35:
[----:B------:R-:W-:Y:S01]  /*0e90*/  VIADD R17, R17, 0xfffffffc ;  /* 0xfffffffc11117836 */ /* 0x000fe20000000000 */
[----:B------:R-:W-:Y:S06]  /*0ea0*/  @P1 BRA `(.L_x_37) ;  /* 0xfffffffc00441947 */ /* 0x000fec000383ffff */
[----:B------:R-:W-:Y:S05]  /*0eb0*/  BSYNC.RECONVERGENT B0 ;  /* 0x0000000000007941 */ /* 0x000fea0003800200 */
.L_x_28:
[----:B------:R-:W-:-:S13]  /*0ec0*/  ISETP.GE.AND P0, PT, R16, 0x3, PT ;  /* 0x000000031000780c */ /* 0x000fda0003f06270 */
[----:B------:R-:W-:Y:S05]  /*0ed0*/  @!P0 EXIT ;  /* 0x000000000000894d */ /* 0x000fea0003800000 */
[----:B------:R-:W-:Y:S01]  /*0ee0*/  VIADD R16, R16, 0xffffffff ;  /* 0xffffffff10107836 */ /* 0x000fe20000000000 */
[----:B------:R-:W-:Y:S06]  /*0ef0*/  BRA `(.L_x_38) ;  /* 0xfffffff800807947 */ /* 0x000fec000383ffff */
.L_x_0:
[----:B------:R-:W-:-:S13]  /*0f00*/  ISETP.NE.AND P0, PT, R2, 0x73, PT ;  /* 0x000000730200780c */ /* 0x000fda0003f05270 */
[----:B------:R-:W-:Y:S05]  /*0f10*/  @!P0 BRA `(.L_x_39) ;  /* 0x0000000400e08947 */ /* 0x000fea0003800000 */
[----:B------:R-:W-:-:S13]  /*0f20*/  ISETP.NE.AND P0, PT, R2, 0x77, PT ;  /* 0x000000770200780c */ /* 0x000fda0003f05270 */
[----:B------:R-:W-:Y:S05]  /*0f30*/  @P0 EXIT ;  /* 0x000000000000094d */ /* 0x000fea0003800000 */
[----:B------:R-:W0:Y:S02]  /*0f40*/  LDC R22, c[0x0][0x38c] ;  /* 0x0000e300ff167b82 */ /* 0x000e240000000800 */
[----:B0-----:R-:W-:-:S13]  /*0f50*/  ISETP.GE.AND P0, PT, R22, 0x2, PT ;  /* 0x000000021600780c */ /* 0x001fda0003f06270 */
[----:B------:R-:W-:Y:S05]  /*0f60*/  @!P0 EXIT ;  /* 0x000000000000894d */ /* 0x000fea0003800000 */
[----:B------:R-:W0:Y:S01]  /*0f70*/  LDC.64 R2, c[0x0][0x380] ;  /* 0x0000e000ff027b82 */ /* 0x000e220000000a00 */
[C---:B------:R-:W-:Y:S01]  /*0f80*/  VIADD R21, R22.reuse, 0xffffffff ;  /* 0xffffffff16157836 */ /* 0x040fe20000000000 */
[----:B------:R-:W1:Y:S01]  /*0f90*/  LDCU UR4, c[0x0][0x38c] ;  /* 0x00007180ff0477ac */ /* 0x000e620008000800 */
[C---:B------:R-:W-:Y:S01]  /*0fa0*/  VIADD R20, R22.reuse, 0xfffffffe ;  /* 0xfffffffe16147836 */ /* 0x040fe20000000000 */
[----:B------:R-:W-:Y:S01]  /*0fb0*/  LOP3.LUT R24, R22, 0x3, RZ, 0xc0, !PT ;  /* 0x0000000316187812 */ /* 0x000fe200078ec0ff */
[CC--:B------:R-:W-:Y:S02]  /*0fc0*/  IMAD R5, R21.reuse, R22.reuse, -R22 ;  /* 0x0000001615057224 */ /* 0x0c0fe400078e0a16 */
[----:B------:R-:W-:Y:S02]  /*0fd0*/  IMAD R9, R21, R22, R0 ;  /* 0x0000001615097224 */ /* 0x000fe400078e0200 */
[----:B------:R-:W-:Y:S02]  /*0fe0*/  IMAD.IADD R11, R5, 0x1, -R22 ;  /* 0x00000001050b7824 */ /* 0x000fe400078e0a16 */
[----:B------:R-:W-:-:S02]  /*0ff0*/  IMAD.IADD R7, R0, 0x1, R5 ;  /* 0x0000000100077824 */ /* 0x000fc400078e0205 */
[C-C-:B------:R-:W-:Y:S01]  /*1000*/  IMAD.IADD R5, R0.reuse, 0x1, R11.reuse ;  /* 0x0000000100057824 */ /* 0x140fe200078e020b */
[----:B------:R-:W-:Y:S01]  /*1010*/  IADD3 R11, PT, PT, R0, -R22, R11 ;  /* 0x80000016000b7210 */ /* 0x000fe20007ffe00b */
[----:B------:R-:W-:Y:S02]  /*1020*/  VIADD R22, R22, 0xfffffffd ;  /* 0xfffffffd16167836 */ /* 0x000fe40000000000 */
[----:B-1----:R-:W-:Y:S02]  /*1030*/  IMAD.U32 R26, RZ, RZ, UR4 ;  /* 0x00000004ff1a7e24 */ /* 0x002fe4000f8e00ff */
[----:B0-----:R-:W-:-:S04]  /*1040*/  IMAD.WIDE.U32 R8, R9, 0x4, R2 ;  /* 0x0000000409087825 */ /* 0x001fc800078e0002 */
[----:B------:R-:W-:-:S04]  /*1050*/  IMAD.WIDE.U32 R6, R7, 0x4, R2 ;  /* 0x0000000407067825 */ /* 0x000fc800078e0002 */
[----:B------:R-:W-:-:S04]  /*1060*/  IMAD.WIDE R4, R5, 0x4, R2 ;  /* 0x0000000405047825 */ /* 0x000fc800078e0202 */
[----:B------:R-:W-:-:S07]  /*1070*/  IMAD.WIDE R2, R11, 0x4, R2 ;  /* 0x000000040b027825 */ /* 0x000fce00078e0202 */
.L_x_52:
[----:B0-----:R-:W0:Y:S01]  /*1080*/  LDCU UR4, c[0x0][0x38c] ;  /* 0x00007180ff0477ac */ /* 0x001e220008000800 */
[----:B------:R-:W-:Y:S01]  /*1090*/  ISETP.NE.AND P0, PT, R24, 0x1, PT ;  /* 0x000000011800780c */ /* 0x000fe20003f05270 */
[----:B0-----:R-:W-:-:S12]  /*10a0*/  IMAD.U32 R23, RZ, RZ, UR4 ;  /* 0x00000004ff177e24 */ /* 0x001fd8000f8e00ff */
[----:B-1----:R-:W-:Y:S05]  /*10b0*/  @!P0 BRA `(.L_x_40) ;  /* 0x0000000000908947 */ /* 0x002fea0003800000 */
        /* <DEDUP_REMOVED lines=9> */
.L_x_42:
[----:B------:R-:W-:Y:S05]  /*1150*/  BSYNC.RECONVERGENT B0 ;  /* 0x0000000000007941 */ /* 0x000fea0003800200 */
.L_x_41:
        /* <DEDUP_REMOVED lines=11> */
.L_x_44:
[----:B------:R-:W-:Y:S05]  /*1210*/  BSYNC.RECONVERGENT B0 ;  /* 0x0000000000007941 */ /* 0x000fea0003800200 */
.L_x_43:
        /* <DEDUP_REMOVED lines=13> */
.L_x_45:
[----:B------:R-:W-:Y:S05]  /*12f0*/  BSYNC.RECONVERGENT B0 ;  /* 0x0000000000007941 */ /* 0x000fea0003800200 */
.L_x_40:
[----:B------:R-:W-:-:S13]  /*1300*/  ISETP.GE.U32.AND P0, PT, R20, 0x3, PT ;  /* 0x000000031400780c */ /* 0x000fda0003f06070 */
[----:B------:R-:W-:Y:S05]  /*1310*/  @!P0 BRA `(.L_x_46) ;  /* 0x0000000000d08947 */ /* 0x000fea0003800000 */
[----:B------:R-:W-:Y:S01]  /*1320*/  BSSY.RECONVERGENT B0, `(.L_x_46) ;  /* 0x0000033000007945 */ /* 0x000fe20003800200 */
.L_x_51:
[----:B-1----:R-:W1:Y:S01]  /*1330*/  LDC R25, c[0x0][0x38c] ;  /* 0x0000e300ff197b82 */ /* 0x002e620000000800 */
[----:B0-----:R-:W-:-:S07]  /*1340*/  VIADD R12, R23, 0xffffffff ;  /* 0xffffffff170c7836 */ /* 0x001fce0000000000 */
[----:B0-----:R-:W0:Y:S01]  /*1350*/  LDC.64 R10, c[0x0][0x380] ;  /* 0x0000e000ff0a7b82 */ /* 0x001e220000000a00 */
[CC--:B-1----:R-:W-:Y:S02]  /*1360*/  IMAD R27, R12.reuse, R25.reuse, -R25 ;  /* 0x000000190c1b7224 */ /* 0x0c2fe400078e0a19 */
[----:B------:R-:W-:Y:S02]  /*1370*/  IMAD R19, R12, R25, R0 ;  /* 0x000000190c137224 */ /* 0x000fe400078e0200 */
[----:B------:R-:W-:-:S04]  /*1380*/  IMAD.IADD R15, R0, 0x1, R27 ;  /* 0x00000001000f7824 */ /* 0x000fc800078e021b */
[----:B0-----:R-:W-:-:S04]  /*1390*/  IMAD.WIDE R14, R15, 0x4, R10 ;  /* 0x000000040f0e7825 */ /* 0x001fc800078e020a */
[----:B------:R-:W-:Y:S01]  /*13a0*/  IMAD.WIDE R18, R19, 0x4, R10 ;  /* 0x0000000413127825 */ /* 0x000fe200078e020a */
[----:B------:R-:W2:Y:S04]  /*13b0*/  LDG.E R16, desc[UR6][R14.64] ;  /* 0x000000060e107981 */ /* 0x000ea8000c1e1900 */
[----:B------:R-:W3:Y:S01]  /*13c0*/  LDG.E R29, desc[UR6][R18.64] ;  /* 0x00000006121d7981 */ /* 0x000ee2000c1e1900 */
[----:B------:R-:W-:-:S04]  /*13d0*/  IMAD.IADD R27, R27, 0x1, -R25 ;  /* 0x000000011b1b7824 */ /* 0x000fc800078e0a19 */
[----:B------:R-:W-:-:S04]  /*13e0*/  IMAD.IADD R13, R0, 0x1, R27 ;  /* 0x00000001000d7824 */ /* 0x000fc800078e021b */
[----:B------:R-:W-:Y:S01]  /*13f0*/  IMAD.WIDE R12, R13, 0x4, R10 ;  /* 0x000000040d0c7825 */ /* 0x000fe200078e020a */
[----:B--2---:R-:W-:-:S04]  /*1400*/  ISETP.NE.AND P0, PT, R16, RZ, PT ;  /* 0x000000ff1000720c */ /* 0x004fc80003f05270 */
[----:B---3--:R-:W-:-:S13]  /*1410*/  ISETP.EQ.OR P0, PT, R29, RZ, P0 ;  /* 0x000000ff1d00720c */ /* 0x008fda0000702670 */
[----:B------:R-:W-:Y:S04]  /*1420*/  @!P0 STG.E desc[UR6][R14.64], R29 ;  /* 0x0000001d0e008986 */ /* 0x000fe8000c101906 */
[----:B------:R-:W-:Y:S04]  /*1430*/  @!P0 STG.E desc[UR6][R18.64], RZ ;  /* 0x000000ff12008986 */ /* 0x000fe8000c101906 */
[----:B------:R-:W2:Y:S04]  /*1440*/  LDG.E R28, desc[UR6][R12.64] ;  /* 0x000000060c1c7981 */ /* 0x000ea8000c1e1900 */
[----:B------:R-:W3:Y:S01]  /*1450*/  @!P0 LDG.E R16, desc[UR6][R14.64] ;  /* 0x000000060e108981 */ /* 0x000ee2000c1e1900 */
[----:B------:R-:W-:-:S02]  /*1460*/  IADD3 R17, PT, PT, R0, -R25, R27 ;  /* 0x8000001900117210 */ /* 0x000fc40007ffe01b */
[----:B--2---:R-:W-:-:S04]  /*1470*/  ISETP.NE.AND P0, PT, R28, RZ, PT ;  /* 0x000000ff1c00720c */ /* 0x004fc80003f05270 */
[----:B---3--:R-:W-:-:S13]  /*1480*/  ISETP.EQ.OR P0, PT, R16, RZ, P0 ;  /* 0x000000ff1000720c */ /* 0x008fda0000702670 */
[----:B------:R0:W-:Y:S04]  /*1490*/  @!P0 STG.E desc[UR6][R12.64], R16 ;  /* 0x000000100c008986 */ /* 0x0001e8000c101906 */
[----:B------:R1:W-:Y:S04]  /*14a0*/  @!P0 STG.E desc[UR6][R14.64], RZ ;  /* 0x000000ff0e008986 */ /* 0x0003e8000c101906 */
[----:B------:R-:W2:Y:S01]  /*14b0*/  @!P0 LDG.E R28, desc[UR6][R12.64] ;  /* 0x000000060c1c8981 */ /* 0x000ea2000c1e1900 */
[----:B0-----:R-:W-:-:S05]  /*14c0*/  IMAD.WIDE R16, R17, 0x4, R10 ;  /* 0x0000000411107825 */ /* 0x001fca00078e020a */
[----:B------:R-:W3:Y:S01]  /*14d0*/  LDG.E R18, desc[UR6][R16.64] ;  /* 0x0000000610127981 */ /* 0x000ee2000c1e1900 */
[----:B------:R-:W-:Y:S01]  /*14e0*/  BSSY.RECONVERGENT B1, `(.L_x_47) ;  /* 0x0000007000017945 */ /* 0x000fe20003800200 */
[----:B---3--:R-:W-:-:S04]  /*14f0*/  ISETP.NE.AND P0, PT, R18, RZ, PT ;  /* 0x000000ff1200720c */ /* 0x008fc80003f05270 */
[----:B--2---:R-:W-:-:S13]  /*1500*/  ISETP.EQ.OR P0, PT, R28, RZ, P0 ;  /* 0x000000ff1c00720c */ /* 0x004fda0000702670 */
[----:B-1----:R-:W-:Y:S05]  /*1510*/  @P0 BRA `(.L_x_48) ;  /* 0x00000000000c0947 */ /* 0x002fea0003800000 */
[----:B------:R0:W-:Y:S04]  /*1520*/  STG.E desc[UR6][R16.64], R28 ;  /* 0x0000001c10007986 */ /* 0x0001e8000c101906 */
[----:B------:R0:W-:Y:S04]  /*1530*/  STG.E desc[UR6][R12.64], RZ ;  /* 0x000000ff0c007986 */ /* 0x0001e8000c101906 */
[----:B------:R0:W5:Y:S02]  /*1540*/  LDG.E R18, desc[UR6][R16.64] ;  /* 0x0000000610127981 */ /* 0x000164000c1e1900 */
.L_x_48:
[----:B------:R-:W-:Y:S05]  /*1550*/  BSYNC.RECONVERGENT B1 ;  /* 0x0000000000017941 */ /* 0x000fea0003800200 */
.L_x_47:
[----:B-----5:R-:W-:Y:S01]  /*1560*/  ISETP.NE.AND P0, PT, R18, RZ, PT ;  /* 0x000000ff1200720c */ /* 0x020fe20003f05270 */
[----:B------:R-:W-:Y:S01]  /*1570*/  BSSY.RECONVERGENT B1, `(.L_x_49) ;  /* 0x000000c000017945 */ /* 0x000fe20003800200 */
[C---:B------:R-:W-:Y:S01]  /*1580*/  ISETP.GT.AND P1, PT, R23.reuse, 0x5, PT ;  /* 0x000000051700780c */ /* 0x040fe20003f24270 */
[----:B------:R-:W-:-:S10]  /*1590*/  VIADD R23, R23, 0xfffffffc ;  /* 0xfffffffc17177836 */ /* 0x000fd40000000000 */
[----:B------:R-:W-:Y:S05]  /*15a0*/  @!P0 BRA `(.L_x_50) ;  /* 0x0000000000208947 */ /* 0x000fea0003800000 */
[----:B0-----:R-:W-:-:S04]  /*15b0*/  IMAD.MOV R12, RZ, RZ, -R25 ;  /* 0x000000ffff0c7224 */ /* 0x001fc800078e0a19 */
[----:B------:R-:W-:-:S04]  /*15c0*/  IMAD R27, R12, 0x2, R27 ;  /* 0x000000020c1b7824 */ /* 0x000fc800078e021b */
[----:B------:R-:W-:-:S04]  /*15d0*/  IMAD.IADD R27, R0, 0x1, R27 ;  /* 0x00000001001b7824 */ /* 0x000fc800078e021b */
[----:B------:R-:W-:-:S05]  /*15e0*/  IMAD.WIDE R10, R27, 0x4, R10 ;  /* 0x000000041b0a7825 */ /* 0x000fca00078e020a */
[----:B------:R-:W2:Y:S02]  /*15f0*/  LDG.E R12, desc[UR6][R10.64] ;  /* 0x000000060a0c7981 */ /* 0x000ea4000c1e1900 */
[----:B--2---:R-:W-:-:S13]  /*1600*/  ISETP.NE.AND P0, PT, R12, RZ, PT ;  /* 0x000000ff0c00720c */ /* 0x004fda0003f05270 */
[----:B------:R1:W-:Y:S04]  /*1610*/  @!P0 STG.E desc[UR6][R10.64], R18 ;  /* 0x000000120a008986 */ /* 0x0003e8000c101906 */
[----:B------:R1:W-:Y:S02]  /*1620*/  @!P0 STG.E desc[UR6][R16.64], RZ ;  /* 0x000000ff10008986 */ /* 0x0003e4000c101906 */
.L_x_50:
[----:B------:R-:W-:Y:S05]  /*1630*/  BSYNC.RECONVERGENT B1 ;  /* 0x0000000000017941 */ /* 0x000fea0003800200 */
.L_x_49:
[----:B------:R-:W-:Y:S05]  /*1640*/  @P1 BRA `(.L_x_51) ;  /* 0xfffffffc00381947 */ /* 0x000fea000383ffff */
[----:B------:R-:W-:Y:S05]  /*1650*/  BSYNC.RECONVERGENT B0 ;  /* 0x0000000000007941 */ /* 0x000fea0003800200 */
.L_x_46:
[----:B------:R-:W-:-:S13]  /*1660*/  ISETP.GE.AND P0, PT, R26, 0x3, PT ;  /* 0x000000031a00780c */ /* 0x000fda0003f06270 */
[----:B------:R-:W-:Y:S05]  /*1670*/  @!P0 EXIT ;  /* 0x000000000000894d */ /* 0x000fea0003800000 */
[----:B------:R-:W-:Y:S01]  /*1680*/  VIADD R26, R26, 0xffffffff ;  /* 0xffffffff1a1a7836 */ /* 0x000fe20000000000 */
[----:B------:R-:W-:Y:S06]  /*1690*/  BRA `(.L_x_52) ;  /* 0xfffffff800787947 */ /* 0x000fec000383ffff */
.L_x_39:
[----:B------:R-:W0:Y:S02]  /*16a0*/  LDC R2, c[0x0][0x38c] ;  /* 0x0000e300ff027b82 */ /* 0x000e240000000800 */
[----:B0-----:R-:W-:-:S13]  /*16b0*/  ISETP.GE.AND P0, PT, R2, 0x2, PT ;  /* 0x000000020200780c */ /* 0x001fda0003f06270 */
[----:B------:R-:W-:Y:S05]  /*16c0*/  @!P0 EXIT ;  /* 0x000000000000894d */ /* 0x000fea0003800000 */
[C---:B------:R-:W-:Y:S01]  /*16d0*/  VIADD R3, R2.reuse, 0xfffffffe ;  /* 0xfffffffe02037836 */ /* 0x040fe20000000000 */
[----:B------:R-:W-:Y:S01]  /*16e0*/  UMOV UR4, URZ ;  /* 0x000000ff00047c82 */ /* 0x000fe20008000000 */
[----:B------:R-:W-:-:S03]  /*16f0*/  VIADD R2, R2, 0xffffffff ;  /* 0xffffffff02027836 */ /* 0x000fc60000000000 */
[----:B------:R-:W-:Y:S02]  /*1700*/  ISETP.GE.U32.AND P1, PT, R3, 0x3, PT ;  /* 0x000000030300780c */ /* 0x000fe40003f26070 */
[C---:B------:R-:W-:Y:S02]  /*1710*/  LOP3.LUT R14, R2.reuse, 0x3, RZ, 0xc0, !PT ;  /* 0x00000003020e7812 */ /* 0x040fe400078ec0ff */
[----:B------:R-:W-:-:S09]  /*1720*/  LOP3.LUT R2, R2, 0xfffffffc, RZ, 0xc0, !PT ;  /* 0xfffffffc02027812 */ /* 0x000fd200078ec0ff */
.L_x_63:
[----:B------:R-:W-:Y:S01]  /*1730*/  IMAD.MOV.U32 R3, RZ, RZ, RZ ;  /* 0x000000ffff037224 */ /* 0x000fe200078e00ff */
[----:B01----:R-:W-:Y:S06]  /*1740*/  @!P1 BRA `(.L_x_53) ;  /* 0x0000000000b09947 */ /* 0x003fec0003800000 */
[----:B------:R-:W0:Y:S01]  /*1750*/  LDC R18, c[0x0][0x38c] ;  /* 0x0000e300ff127b82 */ /* 0x000e220000000800 */
[----:B------:R-:W-:-:S07]  /*1760*/  UMOV UR5, URZ ;  /* 0x000000ff00057c82 */ /* 0x000fce0008000000 */
[----:B------:R-:W1:Y:S02]  /*1770*/  LDC.64 R4, c[0x0][0x380] ;  /* 0x0000e000ff047b82 */ /* 0x000e640000000a00 */
.L_x_56:
[----:B0-----:R-:W-:-:S04]  /*1780*/  IMAD R13, R18, UR5, R0 ;  /* 0x00000005120d7c24 */ /* 0x001fc8000f8e0200 */
[C---:B-1----:R-:W-:Y:S02]  /*1790*/  IMAD.IADD R7, R13.reuse, 0x1, R18 ;  /* 0x000000010d077824 */ /* 0x042fe400078e0212 */
[----:B-1----:R-:W-:-:S04]  /*17a0*/  IMAD.WIDE.U32 R12, R13, 0x4, R4 ;  /* 0x000000040d0c7825 */ /* 0x002fc800078e0004 */
[C---:B------:R-:W-:Y:S01]  /*17b0*/  IMAD.WIDE.U32 R8, R7.reuse, 0x4, R4 ;  /* 0x0000000407087825 */ /* 0x040fe200078e0004 */
[----:B------:R-:W2:Y:S04]  /*17c0*/  LDG.E R17, desc[UR6][R12.64] ;  /* 0x000000060c117981 */ /* 0x000ea8000c1e1900 */
[----:B------:R-:W3:Y:S01]  /*17d0*/  LDG.E R3, desc[UR6][R8.64] ;  /* 0x0000000608037981 */ /* 0x000ee2000c1e1900 */
[----:B------:R-:W-:-:S04]  /*17e0*/  IMAD.IADD R19, R7, 0x1, R18 ;  /* 0x0000000107137824 */ /* 0x000fc800078e0212 */
[----:B------:R-:W-:Y:S01]  /*17f0*/  IMAD.WIDE.U32 R6, R19, 0x4, R4 ;  /* 0x0000000413067825 */ /* 0x000fe200078e0004 */
[----:B---3--:R-:W-:-:S04]  /*1800*/  ISETP.NE.AND P0, PT, R3, RZ, PT ;  /* 0x000000ff0300720c */ /* 0x008fc80003f05270 */
[----:B--2---:R-:W-:-:S13]  /*1810*/  ISETP.EQ.OR P0, PT, R17, RZ, P0 ;  /* 0x000000ff1100720c */ /* 0x004fda0000702670 */
[----:B------:R0:W-:Y:S04]  /*1820*/  @!P0 STG.E desc[UR6][R8.64], R17 ;  /* 0x0000001108008986 */ /* 0x0001e8000c101906 */
[----:B------:R0:W-:Y:S04]  /*1830*/  @!P0 STG.E desc[UR6][R12.64], RZ ;  /* 0x000000ff0c008986 */ /* 0x0001e8000c101906 */
[----:B------:R-:W2:Y:S01]  /*1840*/  LDG.E R15, desc[UR6][R6.64] ;  /* 0x00000006060f7981 */ /* 0x000ea2000c1e1900 */
[----:B------:R-:W-:Y:S02]  /*1850*/  @!P0 IMAD.MOV.U32 R3, RZ, RZ, R17 ;  /* 0x000000ffff038224 */ /* 0x000fe400078e0011 */
[----:B------:R-:W-:-:S04]  /*1860*/  IMAD.IADD R11, R19, 0x1, R18 ;  /* 0x00000001130b7824 */ /* 0x000fc800078e0212 */
[----:B------:R-:W-:Y:S01]  /*1870*/  IMAD.WIDE.U32 R10, R11, 0x4, R4 ;  /* 0x000000040b0a7825 */ /* 0x000fe200078e0004 */
[----:B--2---:R-:W-:-:S04]  /*1880*/  ISETP.NE.AND P0, PT, R15, RZ, PT ;  /* 0x000000ff0f00720c */ /* 0x004fc80003f05270 */
[----:B------:R-:W-:-:S13]  /*1890*/  ISETP.EQ.OR P0, PT, R3, RZ, P0 ;  /* 0x000000ff0300720c */ /* 0x000fda0000702670 */
[----:B------:R0:W-:Y:S04]  /*18a0*/  @!P0 STG.E desc[UR6][R6.64], R3 ;  /* 0x0000000306008986 */ /* 0x0001e8000c101906 */
[----:B------:R0:W-:Y:S04]  /*18b0*/  @!P0 STG.E desc[UR6][R8.64], RZ ;  /* 0x000000ff08008986 */ /* 0x0001e8000c101906 */
[----:B------:R-:W2:Y:S01]  /*18c0*/  LDG.E R16, desc[UR6][R10.64] ;  /* 0x000000060a107981 */ /* 0x000ea2000c1e1900 */
[----:B------:R-:W-:Y:S01]  /*18d0*/  @!P0 IMAD.MOV.U32 R15, RZ, RZ, R3 ;  /* 0x000000ffff0f8224 */ /* 0x000fe200078e0003 */
[----:B------:R-:W-:Y:S01]  /*18e0*/  UIADD3 UR5, UPT, UPT, UR5, 0x4, URZ ;  /* 0x0000000405057890 */ /* 0x000fe2000fffe0ff */
[----:B------:R-:W-:Y:S01]  /*18f0*/  BSSY.RECONVERGENT B0, `(.L_x_54) ;  /* 0x000000f000007945 */ /* 0x000fe20003800200 */
[----:B--2---:R-:W-:-:S04]  /*1900*/  ISETP.NE.AND P0, PT, R16, RZ, PT ;  /* 0x000000ff1000720c */ /* 0x004fc80003f05270 */
[----:B------:R-:W-:-:S13]  /*1910*/  ISETP.EQ.OR P0, PT, R15, RZ, P0 ;  /* 0x000000ff0f00720c */ /* 0x000fda0000702670 */
[----:B------:R-:W-:-:S05]  /*1920*/  @!P0 IMAD.MOV.U32 R16, RZ, RZ, R15 ;  /* 0x000000ffff108224 */ /* 0x000fca00078e000f */
[----:B------:R-:W-:Y:S01]  /*1930*/  ISETP.NE.AND P2, PT, R16, RZ, PT ;  /* 0x000000ff1000720c */ /* 0x000fe20003f45270 */
[----:B------:R0:W-:Y:S04]  /*1940*/  @!P0 STG.E desc[UR6][R10.64], R15 ;  /* 0x0000000f0a008986 */ /* 0x0001e8000c101906 */
[----:B------:R0:W-:Y:S01]  /*1950*/  @!P0 STG.E desc[UR6][R6.64], RZ ;  /* 0x000000ff06008986 */ /* 0x0001e2000c101906 */
[----:B------:R-:W-:-:S07]  /*1960*/  ISETP.NE.AND P0, PT, R2, UR5, PT ;  /* 0x0000000502007c0c */ /* 0x000fce000bf05270 */
[----:B------:R-:W-:Y:S06]  /*1970*/  @!P2 BRA `(.L_x_55) ;  /* 0x000000000018a947 */ /* 0x000fec0003800000 */
[----:B0-----:R-:W-:-:S04]  /*1980*/  IMAD R7, R18, 0x2, R19 ;  /* 0x0000000212077824 */ /* 0x001fc800078e0213 */
[----:B------:R-:W-:-:S05]  /*1990*/  IMAD.WIDE.U32 R6, R7, 0x4, R4 ;  /* 0x0000000407067825 */ /* 0x000fca00078e0004 */
[----:B------:R-:W2:Y:S02]  /*19a0*/  LDG.E R3, desc[UR6][R6.64] ;  /* 0x0000000606037981 */ /* 0x000ea4000c1e1900 */
[----:B--2---:R-:W-:-:S13]  /*19b0*/  ISETP.NE.AND P2, PT, R3, RZ, PT ;  /* 0x000000ff0300720c */ /* 0x004fda0003f45270 */
[----:B------:R1:W-:Y:S04]  /*19c0*/  @!P2 STG.E desc[UR6][R6.64], R16 ;  /* 0x000000100600a986 */ /* 0x0003e8000c101906 */
[----:B------:R1:W-:Y:S02]  /*19d0*/  @!P2 STG.E desc[UR6][R10.64], RZ ;  /* 0x000000ff0a00a986 */ /* 0x0003e4000c101906 */
.L_x_55:
[----:B------:R-:W-:Y:S05]  /*19e0*/  BSYNC.RECONVERGENT B0 ;  /* 0x0000000000007941 */ /* 0x000fea0003800200 */
.L_x_54:
[----:B------:R-:W-:Y:S05]  /*19f0*/  @P0 BRA `(.L_x_56) ;  /* 0xfffffffc00600947 */ /* 0x000fea000383ffff */
[----:B0-----:R-:W-:-:S07]  /*1a00*/  IMAD.MOV.U32 R3, RZ, RZ, R2 ;  /* 0x000000ffff037224 */ /* 0x001fce00078e0002 */
.L_x_53:
[----:B------:R-:W-:-:S13]  /*1a10*/  ISETP.NE.AND P0, PT, R14, RZ, PT ;  /* 0x000000ff0e00720c */ /* 0x000fda0003f05270 */
[----:B------:R-:W-:Y:S05]  /*1a20*/  @!P0 BRA `(.L_x_57) ;  /* 0x0000000000a48947 */ /* 0x000fea0003800000 */
[----:B-1----:R-:W0:Y:S08]  /*1a30*/  LDC R10, c[0x0][0x38c] ;  /* 0x0000e300ff0a7b82 */ /* 0x002e300000000800 */
[----:B------:R-:W1:Y:S01]  /*1a40*/  LDC.64 R4, c[0x0][0x380] ;  /* 0x0000e000ff047b82 */ /* 0x000e620000000a00 */
[----:B0-----:R-:W-:-:S04]  /*1a50*/  IMAD R3, R3, R10, R0 ;  /* 0x0000000a03037224 */ /* 0x001fc800078e0200 */
[----:B-1----:R-:W-:-:S05]  /*1a60*/  IMAD.WIDE.U32 R6, R3, 0x4, R4 ;  /* 0x0000000403067825 */ /* 0x002fca00078e0004 */
[----:B------:R-:W2:Y:S01]  /*1a70*/  LDG.E R11, desc[UR6][R6.64] ;  /* 0x00000006060b7981 */ /* 0x000ea2000c1e1900 */
[----:B------:R-:W-:Y:S01]  /*1a80*/  IMAD.IADD R3, R3, 0x1, R10 ;  /* 0x0000000103037824 */ /* 0x000fe200078e020a */
[----:B------:R-:W-:Y:S01]  /*1a90*/  BSSY.RECONVERGENT B0, `(.L_x_58) ;  /* 0x0000009000007945 */ /* 0x000fe20003800200 */
[----:B------:R-:W-:Y:S02]  /*1aa0*/  ISETP.NE.AND P0, PT, R14, 0x1, PT ;  /* 0x000000010e00780c */ /* 0x000fe40003f05270 */
[----:B------:R-:W-:Y:S01]  /*1ab0*/  IMAD.WIDE.U32 R8, R3, 0x4, R4 ;  /* 0x0000000403087825 */ /* 0x000fe200078e0004 */
[----:B--2---:R-:W-:-:S13]  /*1ac0*/  ISETP.NE.AND P2, PT, R11, RZ, PT ;  /* 0x000000ff0b00720c */ /* 0x004fda0003f45270 */
[----:B------:R-:W-:Y:S05]  /*1ad0*/  @!P2 BRA `(.L_x_59) ;  /* 0x000000000010a947 */ /* 0x000fea0003800000 */
[----:B------:R-:W2:Y:S02]  /*1ae0*/  LDG.E R12, desc[UR6][R8.64] ;  /* 0x00000006080c7981 */ /* 0x000ea4000c1e1900 */
[----:B--2---:R-:W-:-:S13]  /*1af0*/  ISETP.NE.AND P2, PT, R12, RZ, PT ;  /* 0x000000ff0c00720c */ /* 0x004fda0003f45270 */
[----:B------:R0:W-:Y:S04]  /*1b00*/  @!P2 STG.E desc[UR6][R8.64], R11 ;  /* 0x0000000b0800a986 */ /* 0x0001e8000c101906 */
[----:B------:R0:W-:Y:S02]  /*1b10*/  @!P2 STG.E desc[UR6][R6.64], RZ ;  /* 0x000000ff0600a986 */ /* 0x0001e4000c101906 */
.L_x_59:
[----:B------:R-:W-:Y:S05]  /*1b20*/  BSYNC.RECONVERGENT B0 ;  /* 0x0000000000007941 */ /* 0x000fea0003800200 */
.L_x_58:
[----:B------:R-:W-:Y:S05]  /*1b30*/  @!P0 BRA `(.L_x_57) ;  /* 0x0000000000608947 */ /* 0x000fea0003800000 */
[----:B0-----:R-:W2:Y:S01]  /*1b40*/  LDG.E R11, desc[UR6][R8.64] ;  /* 0x00000006080b7981 */ /* 0x001ea2000c1e1900 */
        /* <DEDUP_REMOVED lines=10> */
.L_x_61:
[----:B------:R-:W-:Y:S05]  /*1bf0*/  BSYNC.RECONVERGENT B0 ;  /* 0x0000000000007941 */ /* 0x000fea0003800200 */
.L_x_60:
[----:B------:R-:W-:Y:S05]  /*1c00*/  @!P0 BRA `(.L_x_57) ;  /* 0x00000000002c8947 */ /* 0x000fea0003800000 */
[----:B0-----:R-:W2:Y:S01]  /*1c10*/  LDG.E R9, desc[UR6][R6.64] ;  /* 0x0000000606097981 */ /* 0x001ea2000c1e1900 */
[----:B------:R-:W-:Y:S01]  /*1c20*/  BSSY.RECONVERGENT B0, `(.L_x_57) ;  /* 0x0000009000007945 */ /* 0x000fe20003800200 */
[----:B--2---:R-:W-:-:S13]  /*1c30*/  ISETP.NE.AND P0, PT, R9, RZ, PT ;  /* 0x000000ff0900720c */ /* 0x004fda0003f05270 */
[----:B------:R-:W-:Y:S05]  /*1c40*/  @!P0 BRA `(.L_x_62) ;  /* 0x0000000000188947 */ /* 0x000fea0003800000 */
[----:B------:R-:W-:-:S04]  /*1c50*/  IMAD R3, R10, 0x2, R3 ;  /* 0x000000020a037824 */ /* 0x000fc800078e0203 */
[----:B------:R-:W-:-:S05]  /*1c60*/  IMAD.WIDE.U32 R4, R3, 0x4, R4 ;  /* 0x0000000403047825 */ /* 0x000fca00078e0004 */
[----:B------:R-:W2:Y:S02]  /*1c70*/  LDG.E R3, desc[UR6][R4.64] ;  /* 0x0000000604037981 */ /* 0x000ea4000c1e1900 */
[----:B--2---:R-:W-:-:S13]  /*1c80*/  ISETP.NE.AND P0, PT, R3, RZ, PT ;  /* 0x000000ff0300720c */ /* 0x004fda0003f05270 */
[----:B------:R0:W-:Y:S04]  /*1c90*/  @!P0 STG.E desc[UR6][R4.64], R9 ;  /* 0x0000000904008986 */ /* 0x0001e8000c101906 */
[----:B------:R0:W-:Y:S02]  /*1ca0*/  @!P0 STG.E desc[UR6][R6.64], RZ ;  /* 0x000000ff06008986 */ /* 0x0001e4000c101906 */
.L_x_62:
[----:B------:R-:W-:Y:S05]  /*1cb0*/  BSYNC.RECONVERGENT B0 ;  /* 0x0000000000007941 */ /* 0x000fea0003800200 */
.L_x_57:
[----:B------:R-:W2:Y:S01]  /*1cc0*/  LDC R3, c[0x0][0x38c] ;  /* 0x0000e300ff037b82 */ /* 0x000ea20000000800 */
[----:B------:R-:W-:-:S06]  /*1cd0*/  UIADD3 UR5, UPT, UPT, UR4, 0x1, URZ ;  /* 0x0000000104057890 */ /* 0x000fcc000fffe0ff */
[----:B--2---:R-:W-:-:S13]  /*1ce0*/  ISETP.NE.AND P0, PT, R3, UR5, PT ;  /* 0x0000000503007c0c */ /* 0x004fda000bf05270 */
[----:B------:R-:W-:Y:S05]  /*1cf0*/  @!P0 EXIT ;  /* 0x000000000000894d */ /* 0x000fea0003800000 */
[----:B------:R-:W-:Y:S01]  /*1d00*/  UMOV UR4, UR5 ;  /* 0x0000000500047c82 */ /* 0x000fe20008000000 */
[----:B------:R-:W-:Y:S05]  /*1d10*/  BRA `(.L_x_63) ;  /* 0xfffffff800847947 */ /* 0x000fea000383ffff */
.L_x_64:
[----:B------:R-:W-:-:S00]  /*1d20*/  BRA `(.L_x_64) ;  /* 0xfffffffc00fc7947 */ /* 0x000fc0000383ffff */
[----:B------:R-:W-:-:S00]  /*1d30*/  NOP ;  /* 0x0000000000007918 */ /* 0x000fc00000000000 */
        /* <DEDUP_REMOVED lines=12> */
.L_x_113:


//--------------------- .text._Z18computeMatrixRightiiPiS_S_S_ --------------------------
	.section	.text._Z18computeMatrixRightiiPiS_S_S_,"ax",@progbits
	.align	128
        .global         _Z18computeMatrixRightiiPiS_S_S_
        .type           _Z18computeMatrixRightiiPiS_S_S_,@function
        .size           _Z18computeMatrixRightiiPiS_S_S_,(.L_x_114 - _Z18computeMatrixRightiiPiS_S_S_)
        .other          _Z18computeMatrixRightiiPiS_S_S_,@"STO_CUDA_ENTRY STV_DEFAULT"
_Z18computeMatrixRightiiPiS_S_S_:
.text._Z18computeMatrixRightiiPiS_S_S_:
[----:B------:R-:W-:Y:S01]  /*0000*/  LDC R1, c[0x0][0x37c] ;  /* 0x0000df00ff017b82 */ /* 0x000fe20000000800 */
[----:B------:R-:W0:Y:S07]  /*0010*/  S2R R3, SR_TID.X ;  /* 0x0000000000037919 */ /* 0x000e2e0000002100 */
[----:B------:R-:W0:Y:S08]  /*0020*/  S2UR UR4, SR_CTAID.X ;  /* 0x00000000000479c3 */ /* 0x000e300000002500 */
[----:B------:R-:W1:Y:S01]  /*0030*/  LDC.64 R14, c[0x0][0x380] ;  /* 0x0000e000ff0e7b82 */ /* 0x000e620000000a00 */
[----:B0-----:R-:W-:Y:S01]  /*0040*/  VIADD R3, R3, UR4 ;  /* 0x0000000403037c36 */ /* 0x001fe20008000000 */
[----:B-1----:R-:W-:-:S04]  /*0050*/  ISETP.GE.AND P0, PT, R15, 0x2, PT ;  /* 0x000000020f00780c */ /* 0x002fc80003f06270 */
[----:B------:R-:W-:-:S13]  /*0060*/  ISETP.GE.OR P0, PT, R3, R14, !P0 ;  /* 0x0000000e0300720c */ /* 0x000fda0004706670 */
[----:B------:R-:W-:Y:S05]  /*0070*/  @P0 EXIT ;  /* 0x000000000000094d */ /* 0x000fea0003800000 */
[----:B------:R-:W0:Y:S01]  /*0080*/  LDCU.64 UR6, c[0x0][0x388] ;  /* 0x00007100ff0677ac */ /* 0x000e220008000a00 */
[----:B------:R-:W-:Y:S01]  /*0090*/  LOP3.LUT R0, R15, 0x3, RZ, 0xc0, !PT ;  /* 0x000000030f007812 */ /* 0x000fe200078ec0ff */
[----:B------:R-:W1:Y:S03]  /*00a0*/  LDCU UR10, c[0x0][0x384] ;  /* 0x00007080ff0a77ac */ /* 0x000e660008000800 */
[----:B------:R-:W-:Y:S01]  /*00b0*/  ISETP.NE.AND P0, PT, R0, 0x1, PT ;  /* 0x000000010000780c */ /* 0x000fe20003f05270 */
[----:B------:R-:W-:Y:S01]  /*00c0*/  IMAD R0, R3, R14, RZ ;  /* 0x0000000e03007224 */ /* 0x000fe200078e02ff */
[----:B------:R-:W-:Y:S01]  /*00d0*/  UMOV UR4, 0xfffffffc ;  /* 0xfffffffc00047882 */ /* 0x000fe20000000000 */
[----:B------:R-:W-:Y:S01]  /*00e0*/  UMOV UR5, 0xffffffff ;  /* 0xffffffff00057882 */ /* 0x000fe20000000000 */
[----:B------:R-:W2:Y:S01]  /*00f0*/  LDCU.64 UR8, c[0x0][0x358] ;  /* 0x00006b00ff0877ac */ /* 0x000ea20008000a00 */
[----:B0-----:R-:W-:Y:S01]  /*0100*/  UIMAD.WIDE.U32 UR4, UR6, 0x1, UR4 ;  /* 0x00000001060478a5 */ /* 0x001fe2000f8e0004 */
[----:B-1----:R-:W-:-:S07]  /*0110*/  IMAD.U32 R3, RZ, RZ, UR10 ;  /* 0x0000000aff037e24 */ /* 0x002fce000f8e00ff */
[----:B------:R-:W-:Y:S05]  /*0120*/  @!P0 BRA `(.L_x_65) ;  /* 0x0000000000948947 */ /* 0x000fea0003800000 */
[----:B------:R-:W0:Y:S01]  /*0130*/  LDC.64 R4, c[0x0][0x388] ;  /* 0x0000e200ff047b82 */ /* 0x000e220000000a00 */
[----:B------:R-:W-:Y:S01]  /*0140*/  VIADD R2, R15, 0xffffffff ;  /* 0xffffffff0f027836 */ /* 0x000fe20000000000 */
[----:B------:R-:W-:Y:S01]  /*0150*/  IADD3 R15, PT, PT, R0, -0x2, R15 ;  /* 0xfffffffe000f7810 */ /* 0x000fe20007ffe00f */
[----:B------:R-:W-:Y:S01]  /*0160*/  IMAD.U32 R3, RZ, RZ, UR10 ;  /* 0x0000000aff037e24 */ /* 0x000fe2000f8e00ff */
[----:B------:R-:W-:Y:S02]  /*0170*/  UIADD3 UR6, UPT, UPT, UR5, UR7, URZ ;  /* 0x0000000705067290 */ /* 0x000fe4000fffe0ff */
[----:B------:R-:W-:-:S05]  /*0180*/  LOP3.LUT R2, R2, 0x3, RZ, 0xc0, !PT ;  /* 0x0000000302027812 */ /* 0x000fca00078ec0ff */
[----:B------:R-:W-:-:S07]  /*0190*/  IMAD.MOV R2, RZ, RZ, -R2 ;  /* 0x000000ffff027224 */ /* 0x000fce00078e0a02 */
.L_x_68:
[----:B-1----:R-:W-:Y:S02]  /*01a0*/  SHF.R.S32.HI R7, RZ, 0x1f, R3 ;  /* 0x0000001fff077819 */ /* 0x002fe40000011403 */
[----:B------:R-:W-:-:S04]  /*01b0*/  IADD3 R6, P0, PT, R0, R3, RZ ;  /* 0x0000000300067210 */ /* 0x000fc80007f1e0ff */
[----:B------:R-:W-:Y:S02]  /*01c0*/  LEA.HI.X.SX32 R7, R0, R7, 0x1, P0 ;  /* 0x0000000700077211 */ /* 0x000fe400000f0eff */
[----:B------:R-:W-:-:S04]  /*01d0*/  LEA R10, P0, R6, UR4, 0x2 ;  /* 0x00000004060a7c11 */ /* 0x000fc8000f8010ff */
[----:B------:R-:W-:-:S05]  /*01e0*/  LEA.HI.X R11, R6, UR6, R7, 0x2, P0 ;  /* 0x00000006060b7c11 */ /* 0x000fca00080f1407 */
[----:B--2---:R-:W2:Y:S01]  /*01f0*/  LDG.E R17, desc[UR8][R10.64] ;  /* 0x000000080a117981 */ /* 0x004ea2000c1e1900 */
[----:B------:R-:W-:Y:S01]  /*0200*/  VIADD R2, R2, 0x1 ;  /* 0x0000000102027836 */ /* 0x000fe20000000000 */
[----:B------:R-:W-:Y:S04]  /*0210*/  BSSY.RECONVERGENT B0, `(.L_x_66) ;  /* 0x0000013000007945 */ /* 0x000fe80003800200 */
[----:B------:R-:W-:Y:S02]  /*0220*/  ISETP.NE.AND P0, PT, R2, RZ, PT ;  /* 0x000000ff0200720c */ /* 0x000fe40003f05270 */
[----:B--2---:R-:W-:-:S13]  /*0230*/  ISETP.GE.AND P1, PT, R17, 0x1, PT ;  /* 0x000000011100780c */ /* 0x004fda0003f26270 */
[----:B------:R-:W-:Y:S05]  /*0240*/  @!P1 BRA `(.L_x_67) ;  /* 0x00000000003c9947 */ /* 0x000fea0003800000 */
[----:B0-----:R-:W-:-:S05]  /*0250*/  IMAD.WIDE R12, R15, 0x4, R4 ;  /* 0x000000040f0c7825 */ /* 0x001fca00078e0204 */
[----:B------:R-:W2:Y:S02]  /*0260*/  LDG.E R6, desc[UR8][R12.64] ;  /* 0x000000080c067981 */ /* 0x000ea4000c1e1900 */
[----:B--2---:R-:W-:-:S13]  /*0270*/  ISETP.NE.AND P1, PT, R17, R6, PT ;  /* 0x000000061100720c */ /* 0x004fda0003f25270 */
[----:B------:R-:W-:Y:S05]  /*0280*/  @P1 BRA `(.L_x_67) ;  /* 0x00000000002c1947 */ /* 0x000fea0003800000 */
[----:B------:R-:W0:Y:S01]  /*0290*/  LDC.64 R6, c[0x0][0x390] ;  /* 0x0000e400ff067b82 */ /* 0x000e220000000a00 */
[----:B------:R-:W-:-:S05]  /*02a0*/  IMAD.SHL.U32 R17, R17, 0x2, RZ ;  /* 0x0000000211117824 */ /* 0x000fca00078e00ff */
[----:B------:R1:W-:Y:S04]  /*02b0*/  STG.E desc[UR8][R10.64], R17 ;  /* 0x000000110a007986 */ /* 0x0003e8000c101908 */
[----:B------:R1:W-:Y:S04]  /*02c0*/  STG.E desc[UR8][R12.64], RZ ;  /* 0x000000ff0c007986 */ /* 0x0003e8000c101908 */
[----:B0-----:R-:W2:Y:S01]  /*02d0*/  LDG.E R14, desc[UR8][R6.64] ;  /* 0x00000008060e7981 */ /* 0x001ea2000c1e1900 */
[----:B------:R-:W0:Y:S01]  /*02e0*/  LDC.64 R8, c[0x0][0x398] ;  /* 0x0000e600ff087b82 */ /* 0x000e220000000a00 */
[----:B--2---:R-:W-:-:S05]  /*02f0*/  IMAD.IADD R19, R17, 0x1, R14 ;  /* 0x0000000111137824 */ /* 0x004fca00078e020e */
[----:B------:R1:W-:Y:S04]  /*0300*/  STG.E desc[UR8][R6.64], R19 ;  /* 0x0000001306007986 */ /* 0x0003e8000c101908 */
[----:B0-----:R-:W2:Y:S02]  /*0310*/  LDG.E R14, desc[UR8][R8.64] ;  /* 0x00000008080e7981 */ /* 0x001ea4000c1e1900 */
[----:B--2---:R-:W-:-:S05]  /*0320*/  VIADD R21, R14, 0xffffffff ;  /* 0xffffffff0e157836 */ /* 0x004fca0000000000 */
[----:B------:R1:W-:Y:S02]  /*0330*/  STG.E desc[UR8][R8.64], R21 ;  /* 0x0000001508007986 */ /* 0x0003e4000c101908 */
.L_x_67:
[----:B------:R-:W-:Y:S05]  /*0340*/  BSYNC.RECONVERGENT B0 ;  /* 0x0000000000007941 */ /* 0x000fea0003800200 */
.L_x_66:
[----:B------:R-:W-:Y:S02]  /*0350*/  VIADD R3, R3, 0xffffffff ;  /* 0xffffffff03037836 */ /* 0x000fe40000000000 */
[----:B------:R-:W-:Y:S01]  /*0360*/  VIADD R15, R15, 0xffffffff ;  /* 0xffffffff0f0f7836 */ /* 0x000fe20000000000 */
[----:B------:R-:W-:Y:S06]  /*0370*/  @P0 BRA `(.L_x_68) ;  /* 0xfffffffc00880947 */ /* 0x000fec000383ffff */
.L_x_65:
[----:B------:R-:W3:Y:S02]  /*0380*/  LDC R2, c[0x0][0x384] ;  /* 0x0000e100ff027b82 */ /* 0x000ee40000000800 */
[----:B---3--:R-:W-:-:S05]  /*0390*/  VIADD R2, R2, 0xfffffffe ;  /* 0xfffffffe02027836 */ /* 0x008fca0000000000 */
[----:B------:R-:W-:-:S13]  /*03a0*/  ISETP.GE.U32.AND P0, PT, R2, 0x3, PT ;  /* 0x000000030200780c */ /* 0x000fda0003f06070 */
[----:B--2---:R-:W-:Y:S05]  /*03b0*/  @!P0 EXIT ;  /* 0x000000000000894d */ /* 0x004fea0003800000 */
[----:B------:R-:W2:Y:S01]  /*03c0*/  LDCU.64 UR4, c[0x0][0x388] ;  /* 0x00007100ff0477ac */ /* 0x000ea20008000a00 */
[----:B------:R-:W-:Y:S01]  /*03d0*/  IADD3 R2, PT, PT, R3, -0x2, R0 ;  /* 0xfffffffe03027810 */ /* 0x000fe20007ffe000 */
[----:B--2---:R-:W-:Y:S02]  /*03e0*/  UIADD3 UR6, UP0, UPT, UR4, -0x4, URZ ;  /* 0xfffffffc04067890 */ /* 0x004fe4000ff1e0ff */
[----:B------:R-:W-:Y:S02]  /*03f0*/  UIADD3 UR4, UP1, UPT, UR4, -0x8, URZ ;  /* 0xfffffff804047890 */ /* 0x000fe4000ff3e0ff */
[----:B------:R-:W-:Y:S02]  /*0400*/  UIADD3.X UR7, UPT, UPT, UR5, -0x1, URZ, UP0, !UPT ;  /* 0xffffffff05077890 */ /* 0x000fe400087fe4ff */
[----:B------:R-:W-:-:S12]  /*0410*/  UIADD3.X UR5, UPT, UPT, UR5, -0x1, URZ, UP1, !UPT ;  /* 0xffffffff05057890 */ /* 0x000fd80008ffe4ff */
.L_x_77:
[----:B01----:R-:W-:Y:S02]  /*0420*/  SHF.R.S32.HI R5, RZ, 0x1f, R3 ;  /* 0x0000001fff057819 */ /* 0x003fe40000011403 */
[----:B-1----:R-:W-:-:S04]  /*0430*/  IADD3 R6, P0, PT, R0, R3, RZ ;  /* 0x0000000300067210 */ /* 0x002fc80007f1e0ff */
        /* <DEDUP_REMOVED lines=8> */
[----:B--2---:R-:W-:-:S13]  /*04c0*/  ISETP.GE.AND P0, PT, R13, 0x1, PT ;  /* 0x000000010d00780c */ /* 0x004fda0003f06270 */
[----:B------:R-:W-:Y:S05]  /*04d0*/  @!P0 BRA `(.L_x_70) ;  /* 0x0000000000348947 */ /* 0x000fea0003800000 */
[----:B------:R-:W2:Y:S02]  /*04e0*/  LDG.E R8, desc[UR8][R6.64+0x4] ;  /* 0x0000040806087981 */ /* 0x000ea4000c1e1900 */
[----:B--2---:R-:W-:-:S13]  /*04f0*/  ISETP.NE.AND P0, PT, R13, R8, PT ;  /* 0x000000080d00720c */ /* 0x004fda0003f05270 */
[----:B------:R-:W0:Y:S01]  /*0500*/  @!P0 LDC.64 R8, c[0x0][0x390] ;  /* 0x0000e400ff088b82 */ /* 0x000e220000000a00 */
[----:B------:R-:W-:-:S05]  /*0510*/  @!P0 SHF.L.U32 R13, R13, 0x1, RZ ;  /* 0x000000010d0d8819 */ /* 0x000fca00000006ff */
[----:B------:R1:W-:Y:S04]  /*0520*/  @!P0 STG.E desc[UR8][R4.64+0x4], R13 ;  /* 0x0000040d04008986 */ /* 0x0003e8000c101908 */
[----:B------:R1:W-:Y:S04]  /*0530*/  @!P0 STG.E desc[UR8][R6.64+0x4], RZ ;  /* 0x000004ff06008986 */ /* 0x0003e8000c101908 */
[----:B0-----:R-:W2:Y:S01]  /*0540*/  @!P0 LDG.E R12, desc[UR8][R8.64] ;  /* 0x00000008080c8981 */ /* 0x001ea2000c1e1900 */
[----:B------:R-:W0:Y:S01]  /*0550*/  @!P0 LDC.64 R10, c[0x0][0x398] ;  /* 0x0000e600ff0a8b82 */ /* 0x000e220000000a00 */
[----:B--2---:R-:W-:-:S05]  /*0560*/  @!P0 IMAD.IADD R15, R13, 0x1, R12 ;  /* 0x000000010d0f8824 */ /* 0x004fca00078e020c */
[----:B------:R1:W-:Y:S04]  /*0570*/  @!P0 STG.E desc[UR8][R8.64], R15 ;  /* 0x0000000f08008986 */ /* 0x0003e8000c101908 */
[----:B0-----:R-:W2:Y:S02]  /*0580*/  @!P0 LDG.E R12, desc[UR8][R10.64] ;  /* 0x000000080a0c8981 */ /* 0x001ea4000c1e1900 */
[----:B--2---:R-:W-:-:S05]  /*0590*/  @!P0 VIADD R17, R12, 0xffffffff ;  /* 0xffffffff0c118836 */ /* 0x004fca0000000000 */
[----:B------:R1:W-:Y:S02]  /*05a0*/  @!P0 STG.E desc[UR8][R10.64], R17 ;  /* 0x000000110a008986 */ /* 0x0003e4000c101908 */
.L_x_70:
[----:B------:R-:W-:Y:S05]  /*05b0*/  BSYNC.RECONVERGENT B0 ;  /* 0x0000000000007941 */ /* 0x000fea0003800200 */
.L_x_69:
[----:B-1----:R-:W2:Y:S01]  /*05c0*/  LDG.E R13, desc[UR8][R4.64] ;  /* 0x00000008040d7981 */ /* 0x002ea2000c1e1900 */
[----:B------:R-:W-:Y:S01]  /*05d0*/  BSSY.RECONVERGENT B0, `(.L_x_71) ;  /* 0x0000010000007945 */ /* 0x000fe20003800200 */
[----:B--2---:R-:W-:-:S13]  /*05e0*/  ISETP.GE.AND P0, PT, R13, 0x1, PT ;  /* 0x000000010d00780c */ /* 0x004fda0003f06270 */
[----:B------:R-:W-:Y:S05]  /*05f0*/  @!P0 BRA `(.L_x_72) ;  /* 0x0000000000348947 */ /* 0x000fea0003800000 */
[----:B------:R-:W2:Y:S02]  /*0600*/  LDG.E R8, desc[UR8][R6.64] ;  /* 0x0000000806087981 */ /* 0x000ea4000c1e1900 */
[----:B--2---:R-:W-:-:S13]  /*0610*/  ISETP.NE.AND P0, PT, R13, R8, PT ;  /* 0x000000080d00720c */ /* 0x004fda0003f05270 */
[----:B------:R-:W0:Y:S01]  /*0620*/  @!P0 LDC.64 R8, c[0x0][0x390] ;  /* 0x0000e400ff088b82 */ /* 0x000e220000000a00 */
[----:B------:R-:W-:-:S05]  /*0630*/  @!P0 IMAD.SHL.U32 R13, R13, 0x2, RZ ;  /* 0x000000020d0d8824 */ /* 0x000fca00078e00ff */
        /* <DEDUP_REMOVED lines=9> */
.L_x_72:
[----:B------:R-:W-:Y:S05]  /*06d0*/  BSYNC.RECONVERGENT B0 ;  /* 0x0000000000007941 */ /* 0x000fea0003800200 */
.L_x_71:
        /* <DEDUP_REMOVED lines=15> */
[----:B--2---:R-:W-:-:S05]  /*07d0*/  @!P0 IADD3 R17, PT, PT, R12, -0x1, RZ ;  /* 0xffffffff0c118810 */ /* 0x004fca0007ffe0ff */
[----:B------:R1:W-:Y:S02]  /*07e0*/  @!P0 STG.E desc[UR8][R10.64], R17 ;  /* 0x000000110a008986 */ /* 0x0003e4000c101908 */
.L_x_74:
[----:B------:R-:W-:Y:S05]  /*07f0*/  BSYNC.RECONVERGENT B0 ;  /* 0x0000000000007941 */ /* 0x000fea0003800200 */
.L_x_73:
[----:B-1----:R-:W2:Y:S01]  /*0800*/  LDG.E R13, desc[UR8][R4.64+-0x8] ;  /* 0xfffff808040d7981 */ /* 0x002ea2000c1e1900 */
[----:B------:R-:W-:Y:S01]  /*0810*/  BSSY.RECONVERGENT B0, `(.L_x_75) ;  /* 0x0000011000007945 */ /* 0x000fe20003800200 */
[----:B--2---:R-:W-:-:S13]  /*0820*/  ISETP.GE.AND P0, PT, R13, 0x1, PT ;  /* 0x000000010d00780c */ /* 0x004fda0003f06270 */
[----:B------:R-:W-:Y:S05]  /*0830*/  @!P0 BRA `(.L_x_76) ;  /* 0x0000000000388947 */ /* 0x000fea0003800000 */
        /* <DEDUP_REMOVED lines=14> */
.L_x_76:
[----:B------:R-:W-:Y:S05]  /*0920*/  BSYNC.RECONVERGENT B0 ;  /* 0x0000000000007941 */ /* 0x000fea0003800200 */
.L_x_75:
[C---:B------:R-:W-:Y:S01]  /*0930*/  ISETP.GT.AND P0, PT, R3.reuse, 0x5, PT ;  /* 0x000000050300780c */ /* 0x040fe20003f04270 */
[----:B------:R-:W-:Y:S02]  /*0940*/  VIADD R2, R2, 0xfffffffc ;  /* 0xfffffffc02027836 */ /* 0x000fe40000000000 */
[----:B------:R-:W-:-:S10]  /*0950*/  VIADD R3, R3, 0xfffffffc ;  /* 0xfffffffc03037836 */ /* 0x000fd40000000000 */
[----:B------:R-:W-:Y:S05]  /*0960*/  @P0 BRA `(.L_x_77) ;  /* 0xfffffff800ac0947 */ /* 0x000fea000383ffff */
[----:B------:R-:W-:Y:S05]  /*0970*/  EXIT ;  /* 0x000000000000794d */ /* 0x000fea0003800000 */
.L_x_78:
        /* <DEDUP_REMOVED lines=16> */
.L_x_114:


//--------------------- .text._Z17computeMatrixLeftiiPiS_S_S_ --------------------------
	.section	.text._Z17computeMatrixLeftiiPiS_S_S_,"ax",@progbits
	.align	128
        .global         _Z17computeMatrixLeftiiPiS_S_S_
        .type           _Z17computeMatrixLeftiiPiS_S_S_,@function
        .size           _Z17computeMatrixLeftiiPiS_S_S_,(.L_x_115 - _Z17computeMatrixLeftiiPiS_S_S_)
        .other          _Z17computeMatrixLeftiiPiS_S_S_,@"STO_CUDA_ENTRY STV_DEFAULT"
_Z17computeMatrixLeftiiPiS_S_S_:
.text._Z17computeMatrixLeftiiPiS_S_S_:
[----:B------:R-:W-:Y:S01]  /*0000*/  LDC R1, c[0x0][0x37c] ;  /* 0x0000df00ff017b82 */ /* 0x000fe20000000800 */
[----:B------:R-:W0:Y:S07]  /*0010*/  S2R R0, SR_TID.X ;  /* 0x0000000000007919 */ /* 0x000e2e0000002100 */
[----:B------:R-:W0:Y:S01]  /*0020*/  S2UR UR4, SR_CTAID.X ;  /* 0x00000000000479c3 */ /* 0x000e220000002500 */
[----:B------:R-:W1:Y:S01]  /*0030*/  LDCU UR5, c[0x0][0x380] ;  /* 0x00007000ff0577ac */ /* 0x000e620008000800 */
[----:B0-----:R-:W-:-:S05]  /*0040*/  VIADD R0, R0, UR4 ;  /* 0x0000000400007c36 */ /* 0x001fca0008000000 */
[----:B-1----:R-:W-:-:S13]  /*0050*/  ISETP.GE.AND P0, PT, R0, UR5, PT ;  /* 0x0000000500007c0c */ /* 0x002fda000bf06270 */
[----:B------:R-:W-:Y:S05]  /*0060*/  @P0 EXIT ;  /* 0x000000000000094d */ /* 0x000fea0003800000 */
[----:B------:R-:W0:Y:S02]  /*0070*/  LDC R4, c[0x0][0x384] ;  /* 0x0000e100ff047b82 */ /* 0x000e240000000800 */
[----:B0-----:R-:W-:-:S13]  /*0080*/  ISETP.GE.AND P0, PT, R4, 0x2, PT ;  /* 0x000000020400780c */ /* 0x001fda0003f06270 */
[----:B------:R-:W-:Y:S05]  /*0090*/  @!P0 EXIT ;  /* 0x000000000000894d */ /* 0x000fea0003800000 */
[C---:B------:R-:W-:Y:S01]  /*00a0*/  VIADD R2, R4.reuse, 0xfffffffe ;  /* 0xfffffffe04027836 */ /* 0x040fe20000000000 */
[----:B------:R-:W0:Y:S01]  /*00b0*/  LDCU.64 UR6, c[0x0][0x358] ;  /* 0x00006b00ff0677ac */ /* 0x000e220008000a00 */
[----:B------:R-:W-:Y:S02]  /*00c0*/  VIADD R4, R4, 0xffffffff ;  /* 0xffffffff04047836 */ /* 0x000fe40000000000 */
[----:B------:R-:W-:Y:S02]  /*00d0*/  HFMA2 R7, -RZ, RZ, 0, 0 ;  /* 0x00000000ff077431 */ /* 0x000fe400000001ff */
[----:B------:R-:W-:Y:S01]  /*00e0*/  IMAD R0, R0, UR5, RZ ;  /* 0x0000000500007c24 */ /* 0x000fe2000f8e02ff */
[----:B------:R-:W-:Y:S02]  /*00f0*/  ISETP.GE.U32.AND P0, PT, R2, 0x3, PT ;  /* 0x000000030200780c */ /* 0x000fe40003f06070 */
[----:B------:R-:W-:-:S11]  /*0100*/  LOP3.LUT R6, R4, 0x3, RZ, 0xc0, !PT ;  /* 0x0000000304067812 */ /* 0x000fd600078ec0ff */
[----:B0-----:R-:W-:Y:S05]  /*0110*/  @!P0 BRA `(.L_x_79) ;  /* 0x0000000400488947 */ /* 0x001fea0003800000 */
[----:B------:R-:W0:Y:S01]  /*0120*/  LDC.64 R2, c[0x0][0x388] ;  /* 0x0000e200ff027b82 */ /* 0x000e220000000a00 */
[----:B------:R-:W-:Y:S01]  /*0130*/  LOP3.LUT R7, R4, 0xfffffffc, RZ, 0xc0, !PT ;  /* 0xfffffffc04077812 */ /* 0x000fe200078ec0ff */
[----:B------:R-:W-:-:S04]  /*0140*/  IMAD.MOV.U32 R9, RZ, RZ, R0 ;  /* 0x000000ffff097224 */ /* 0x000fc800078e0000 */
[----:B------:R-:W-:-:S07]  /*0150*/  IMAD.MOV R8, RZ, RZ, -R7 ;  /* 0x000000ffff087224 */ /* 0x000fce00078e0a07 */
.L_x_88:
[----:B01----:R-:W-:-:S05]  /*0160*/  IMAD.WIDE R4, R9, 0x4, R2 ;  /* 0x0000000409047825 */ /* 0x003fca00078e0202 */
[----:B------:R-:W2:Y:S01]  /*0170*/  LDG.E R15, desc[UR6][R4.64] ;  /* 0x00000006040f7981 */ /* 0x000ea2000c1e1900 */
[----:B------:R-:W-:Y:S01]  /*0180*/  BSSY.RECONVERGENT B0, `(.L_x_80) ;  /* 0x0000010000007945 */ /* 0x000fe20003800200 */
[----:B--2---:R-:W-:-:S13]  /*0190*/  ISETP.GE.AND P0, PT, R15, 0x1, PT ;  /* 0x000000010f00780c */ /* 0x004fda0003f06270 */
[----:B------:R-:W-:Y:S05]  /*01a0*/  @!P0 BRA `(.L_x_81) ;  /* 0x0000000000348947 */ /* 0x000fea0003800000 */
[----:B------:R-:W2:Y:S02]  /*01b0*/  LDG.E R10, desc[UR6][R4.64+0x4] ;  /* 0x00000406040a7981 */ /* 0x000ea4000c1e1900 */
[----:B--2---:R-:W-:-:S13]  /*01c0*/  ISETP.NE.AND P0, PT, R15, R10, PT ;  /* 0x0000000a0f00720c */ /* 0x004fda0003f05270 */
[----:B------:R-:W0:Y:S01]  /*01d0*/  @!P0 LDC.64 R10, c[0x0][0x390] ;  /* 0x0000e400ff0a8b82 */ /* 0x000e220000000a00 */
[----:B------:R-:W-:Y:S01]  /*01e0*/  @!P0 IMAD.SHL.U32 R15, R15, 0x2, RZ ;  /* 0x000000020f0f8824 */ /* 0x000fe200078e00ff */
[----:B------:R1:W-:Y:S04]  /*01f0*/  @!P0 STG.E desc[UR6][R4.64+0x4], RZ ;  /* 0x000004ff04008986 */ /* 0x0003e8000c101906 */
[----:B------:R1:W-:Y:S04]  /*0200*/  @!P0 STG.E desc[UR6][R4.64], R15 ;  /* 0x0000000f04008986 */ /* 0x0003e8000c101906 */
[----:B0-----:R-:W2:Y:S01]  /*0210*/  @!P0 LDG.E R14, desc[UR6][R10.64] ;  /* 0x000000060a0e8981 */ /* 0x001ea2000c1e1900 */
[----:B------:R-:W0:Y:S01]  /*0220*/  @!P0 LDC.64 R12, c[0x0][0x398] ;  /* 0x0000e600ff0c8b82 */ /* 0x000e220000000a00 */
[----:B--2---:R-:W-:-:S05]  /*0230*/  @!P0 IADD3 R17, PT, PT, R15, R14, RZ ;  /* 0x0000000e0f118210 */ /* 0x004fca0007ffe0ff */
[----:B------:R1:W-:Y:S04]  /*0240*/  @!P0 STG.E desc[UR6][R10.64], R17 ;  /* 0x000000110a008986 */ /* 0x0003e8000c101906 */
[----:B0-----:R-:W2:Y:S02]  /*0250*/  @!P0 LDG.E R14, desc[UR6][R12.64] ;  /* 0x000000060c0e8981 */ /* 0x001ea4000c1e1900 */
[----:B--2---:R-:W-:-:S05]  /*0260*/  @!P0 VIADD R19, R14, 0xffffffff ;  /* 0xffffffff0e138836 */ /* 0x004fca0000000000 */
[----:B------:R1:W-:Y:S02]  /*0270*/  @!P0 STG.E desc[UR6][R12.64], R19 ;  /* 0x000000130c008986 */ /* 0x0003e4000c101906 */
.L_x_81:
[----:B------:R-:W-:Y:S05]  /*0280*/  BSYNC.RECONVERGENT B0 ;  /* 0x0000000000007941 */ /* 0x000fea0003800200 */
.L_x_80:
[----:B-1----:R-:W2:Y:S01]  /*0290*/  LDG.E R15, desc[UR6][R4.64+0x4] ;  /* 0x00000406040f7981 */ /* 0x002ea2000c1e1900 */
        /* <DEDUP_REMOVED lines=11> */
[----:B--2---:R-:W-:-:S05]  /*0350*/  @!P0 IMAD.IADD R17, R15, 0x1, R14 ;  /* 0x000000010f118824 */ /* 0x004fca00078e020e */
[----:B------:R1:W-:Y:S04]  /*0360*/  @!P0 STG.E desc[UR6][R10.64], R17 ;  /* 0x000000110a008986 */ /* 0x0003e8000c101906 */
[----:B0-----:R-:W2:Y:S02]  /*0370*/  @!P0 LDG.E R14, desc[UR6][R12.64] ;  /* 0x000000060c0e8981 */ /* 0x001ea4000c1e1900 */
[----:B--2---:R-:W-:-:S05]  /*0380*/  @!P0 IADD3 R19, PT, PT, R14, -0x1, RZ ;  /* 0xffffffff0e138810 */ /* 0x004fca0007ffe0ff */
[----:B------:R1:W-:Y:S02]  /*0390*/  @!P0 STG.E desc[UR6][R12.64], R19 ;  /* 0x000000130c008986 */ /* 0x0003e4000c101906 */
.L_x_83:
[----:B------:R-:W-:Y:S05]  /*03a0*/  BSYNC.RECONVERGENT B0 ;  /* 0x0000000000007941 */ /* 0x000fea0003800200 */
.L_x_82:
        /* <DEDUP_REMOVED lines=15> */
[----:B--2---:R-:W-:-:S05]  /*04a0*/  @!P0 VIADD R19, R14, 0xffffffff ;  /* 0xffffffff0e138836 */ /* 0x004fca0000000000 */
[----:B------:R1:W-:Y:S02]  /*04b0*/  @!P0 STG.E desc[UR6][R12.64], R19 ;  /* 0x000000130c008986 */ /* 0x0003e4000c101906 */
.L_x_85:
[----:B------:R-:W-:Y:S05]  /*04c0*/  BSYNC.RECONVERGENT B0 ;  /* 0x0000000000007941 */ /* 0x000fea0003800200 */
.L_x_84:
[----:B-1----:R-:W2:Y:S01]  /*04d0*/  LDG.E R15, desc[UR6][R4.64+0xc] ;  /* 0x00000c06040f7981 */ /* 0x002ea2000c1e1900 */
[----:B------:R-:W-:Y:S01]  /*04e0*/  IADD3 R8, PT, PT, R8, 0x4, RZ ;  /* 0x0000000408087810 */ /* 0x000fe20007ffe0ff */
[----:B------:R-:W-:Y:S03]  /*04f0*/  BSSY.RECONVERGENT B0, `(.L_x_86) ;  /* 0x0000012000007945 */ /* 0x000fe60003800200 */
[----:B------:R-:W-:Y:S02]  /*0500*/  ISETP.NE.AND P0, PT, R8, RZ, PT ;  /* 0x000000ff0800720c */ /* 0x000fe40003f05270 */
[----:B--2---:R-:W-:-:S13]  /*0510*/  ISETP.GE.AND P1, PT, R15, 0x1, PT ;  /* 0x000000010f00780c */ /* 0x004fda0003f26270 */
[----:B------:R-:W-:Y:S05]  /*0520*/  @!P1 BRA `(.L_x_87) ;  /* 0x0000000000389947 */ /* 0x000fea0003800000 */
[----:B------:R-:W2:Y:S02]  /*0530*/  LDG.E R10, desc[UR6][R4.64+0x10] ;  /* 0x00001006040a7981 */ /* 0x000ea4000c1e1900 */
[----:B--2---:R-:W-:-:S13]  /*0540*/  ISETP.NE.AND P1, PT, R15, R10, PT ;  /* 0x0000000a0f00720c */ /* 0x004fda0003f25270 */
[----:B------:R-:W-:Y:S05]  /*0550*/  @P1 BRA `(.L_x_87) ;  /* 0x00000000002c1947 */ /* 0x000fea0003800000 */
[----:B------:R-:W0:Y:S01]  /*0560*/  LDC.64 R10, c[0x0][0x390] ;  /* 0x0000e400ff0a7b82 */ /* 0x000e220000000a00 */
[----:B------:R-:W-:Y:S01]  /*0570*/  IMAD.SHL.U32 R15, R15, 0x2, RZ ;  /* 0x000000020f0f7824 */ /* 0x000fe200078e00ff */
[----:B------:R1:W-:Y:S04]  /*0580*/  STG.E desc[UR6][R4.64+0x10], RZ ;  /* 0x000010ff04007986 */ /* 0x0003e8000c101906 */
[----:B------:R1:W-:Y:S04]  /*0590*/  STG.E desc[UR6][R4.64+0xc], R15 ;  /* 0x00000c0f04007986 */ /* 0x0003e8000c101906 */
[----:B0-----:R-:W2:Y:S01]  /*05a0*/  LDG.E R14, desc[UR6][R10.64] ;  /* 0x000000060a0e7981 */ /* 0x001ea2000c1e1900 */
[----:B------:R-:W0:Y:S01]  /*05b0*/  LDC.64 R12, c[0x0][0x398] ;  /* 0x0000e600ff0c7b82 */ /* 0x000e220000000a00 */
[----:B--2---:R-:W-:-:S05]  /*05c0*/  IMAD.IADD R17, R15, 0x1, R14 ;  /* 0x000000010f117824 */ /* 0x004fca00078e020e */
[----:B------:R1:W-:Y:S04]  /*05d0*/  STG.E desc[UR6][R10.64], R17 ;  /* 0x000000110a007986 */ /* 0x0003e8000c101906 */
[----:B0-----:R-:W2:Y:S02]  /*05e0*/  LDG.E R14, desc[UR6][R12.64] ;  /* 0x000000060c0e7981 */ /* 0x001ea4000c1e1900 */
[----:B--2---:R-:W-:-:S05]  /*05f0*/  IADD3 R19, PT, PT, R14, -0x1, RZ ;  /* 0xffffffff0e137810 */ /* 0x004fca0007ffe0ff */
[----:B------:R1:W-:Y:S02]  /*0600*/  STG.E desc[UR6][R12.64], R19 ;  /* 0x000000130c007986 */ /* 0x0003e4000c101906 */
.L_x_87:
[----:B------:R-:W-:Y:S05]  /*0610*/  BSYNC.RECONVERGENT B0 ;  /* 0x0000000000007941 */ /* 0x000fea0003800200 */
.L_x_86:
[----:B------:R-:W-:Y:S01]  /*0620*/  VIADD R9, R9, 0x4 ;  /* 0x0000000409097836 */ /* 0x000fe20000000000 */
[----:B------:R-:W-:Y:S06]  /*0630*/  @P0 BRA `(.L_x_88) ;  /* 0xfffffff800c80947 */ /* 0x000fec000383ffff */
.L_x_79:
[----:B------:R-:W-:-:S13]  /*0640*/  ISETP.NE.AND P0, PT, R6, RZ, PT ;  /* 0x000000ff0600720c */ /* 0x000fda0003f05270 */
[----:B------:R-:W-:Y:S05]  /*0650*/  @!P0 EXIT ;  /* 0x000000000000894d */ /* 0x000fea0003800000 */
[----:B------:R-:W0:Y:S01]  /*0660*/  LDCU.64 UR4, c[0x0][0x388] ;  /* 0x00007100ff0477ac */ /* 0x000e220008000a00 */
[----:B------:R-:W-:Y:S01]  /*0670*/  IMAD.IADD R9, R0, 0x1, R7 ;  /* 0x0000000100097824 */ /* 0x000fe200078e0207 */
[----:B------:R-:W-:Y:S01]  /*0680*/  IADD3 R0, PT, PT, -R6, RZ, RZ ;  /* 0x000000ff06007210 */ /* 0x000fe20007ffe1ff */
[----:B0-----:R-:W-:-:S04]  /*0690*/  UIADD3 UR4, UP0, UPT, UR4, 0x4, URZ ;  /* 0x0000000404047890 */ /* 0x001fc8000ff1e0ff */
[----:B------:R-:W-:-:S12]  /*06a0*/  UIADD3.X UR5, UPT, UPT, URZ, UR5, URZ, UP0, !UPT ;  /* 0x00000005ff057290 */ /* 0x000fd800087fe4ff */
.L_x_91:
[----:B-1----:R-:W-:Y:S02]  /*06b0*/  IMAD.U32 R2, RZ, RZ, UR4 ;  /* 0x00000004ff027e24 */ /* 0x002fe4000f8e00ff */
[----:B------:R-:W-:Y:S02]  /*06c0*/  IMAD.U32 R3, RZ, RZ, UR5 ;  /* 0x00000005ff037e24 */ /* 0x000fe4000f8e00ff */
[----:B------:R-:W-:-:S05]  /*06d0*/  IMAD.WIDE R2, R9, 0x4, R2 ;  /* 0x0000000409027825 */ /* 0x000fca00078e0202 */
        /* <DEDUP_REMOVED lines=20> */
.L_x_90:
[----:B------:R-:W-:Y:S05]  /*0820*/  BSYNC.RECONVERGENT B0 ;  /* 0x0000000000007941 */ /* 0x000fea0003800200 */
.L_x_89:
[----:B------:R-:W-:Y:S01]  /*0830*/  VIADD R9, R9, 0x1 ;  /* 0x0000000109097836 */ /* 0x000fe20000000000 */
[----:B------:R-:W-:Y:S06]  /*0840*/  @P0 BRA `(.L_x_91) ;  /* 0xfffffffc00980947 */ /* 0x000fec000383ffff */
[----:B------:R-:W-:Y:S05]  /*0850*/  EXIT ;  /* 0x000000000000794d */ /* 0x000fea0003800000 */
.L_x_92:
        /* <DEDUP_REMOVED lines=10> */
.L_x_115:


//--------------------- .text._Z17computeMatrixDowniiPiS_S_S_ --------------------------
	.section	.text._Z17computeMatrixDowniiPiS_S_S_,"ax",@progbits
	.align	128
        .global         _Z17computeMatrixDowniiPiS_S_S_
        .type           _Z17computeMatrixDowniiPiS_S_S_,@function
        .size           _Z17computeMatrixDowniiPiS_S_S_,(.L_x_116 - _Z17computeMatrixDowniiPiS_S_S_)
        .other          _Z17computeMatrixDowniiPiS_S_S_,@"STO_CUDA_ENTRY STV_DEFAULT"
_Z17computeMatrixDowniiPiS_S_S_:
.text._Z17computeMatrixDowniiPiS_S_S_:
[----:B------:R-:W-:Y:S01]  /*0000*/  LDC R1, c[0x0][0x37c] ;  /* 0x0000df00ff017b82 */ /* 0x000fe20000000800 */
[----:B------:R-:W0:Y:S07]  /*0010*/  S2R R0, SR_TID.X ;  /* 0x0000000000007919 */ /* 0x000e2e0000002100 */
[----:B------:R-:W0:Y:S01]  /*0020*/  S2UR UR4, SR_CTAID.X ;  /* 0x00000000000479c3 */ /* 0x000e220000002500 */
[----:B------:R-:W1:Y:S02]  /*0030*/  LDCU.64 UR6, c[0x0][0x380] ;  /* 0x00007000ff0677ac */ /* 0x000e640008000a00 */
[----:B-1----:R-:W-:-:S05]  /*0040*/  IMAD.U32 R13, RZ, RZ, UR6 ;  /* 0x00000006ff0d7e24 */ /* 0x002fca000f8e00ff */
[----:B------:R-:W-:Y:S01]  /*0050*/  ISETP.GE.AND P0, PT, R13, 0x2, PT ;  /* 0x000000020d00780c */ /* 0x000fe20003f06270 */
[----:B0-----:R-:W-:-:S05]  /*0060*/  VIADD R0, R0, UR4 ;  /* 0x0000000400007c36 */ /* 0x001fca0008000000 */
[----:B------:R-:W-:-:S13]  /*0070*/  ISETP.GE.OR P0, PT, R0, UR7, !P0 ;  /* 0x0000000700007c0c */ /* 0x000fda000c706670 */
[----:B------:R-:W-:Y:S05]  /*0080*/  @P0 EXIT ;  /* 0x000000000000094d */ /* 0x000fea0003800000 */
[----:B------:R-:W0:Y:S01]  /*0090*/  LDCU UR6, c[0x0][0x380] ;  /* 0x00007000ff0677ac */ /* 0x000e220008000800 */
[C---:B------:R-:W-:Y:S02]  /*00a0*/  LOP3.LUT R2, R13.reuse, 0x3, RZ, 0xc0, !PT ;  /* 0x000000030d027812 */ /* 0x040fe400078ec0ff */
[----:B------:R-:W-:Y:S01]  /*00b0*/  IADD3 R9, PT, PT, R13, -0x2, RZ ;  /* 0xfffffffe0d097810 */ /* 0x000fe20007ffe0ff */
[----:B------:R-:W1:Y:S01]  /*00c0*/  LDCU.64 UR4, c[0x0][0x358] ;  /* 0x00006b00ff0477ac */ /* 0x000e620008000a00 */
[----:B------:R-:W-:Y:S01]  /*00d0*/  ISETP.NE.AND P0, PT, R2, 0x1, PT ;  /* 0x000000010200780c */ /* 0x000fe20003f05270 */
[----:B0-----:R-:W-:-:S12]  /*00e0*/  IMAD.U32 R8, RZ, RZ, UR6 ;  /* 0x00000006ff087e24 */ /* 0x001fd8000f8e00ff */
[----:B------:R-:W-:Y:S05]  /*00f0*/  @!P0 BRA `(.L_x_93) ;  /* 0x0000000000908947 */ /* 0x000fea0003800000 */
[----:B------:R-:W0:Y:S01]  /*0100*/  LDC R20, c[0x0][0x380] ;  /* 0x0000e000ff147b82 */ /* 0x000e220000000800 */
[----:B------:R-:W-:Y:S02]  /*0110*/  VIADD R4, R13, 0xffffffff ;  /* 0xffffffff0d047836 */ /* 0x000fe40000000000 */
[-CC-:B------:R-:W-:Y:S02]  /*0120*/  IMAD R12, R9, R13.reuse, R0.reuse ;  /* 0x0000000d090c7224 */ /* 0x180fe400078e0200 */
[CC--:B------:R-:W-:Y:S01]  /*0130*/  IMAD R16, R4.reuse, R13.reuse, R0 ;  /* 0x0000000d04107224 */ /* 0x0c0fe200078e0200 */
[----:B------:R-:W-:Y:S02]  /*0140*/  LOP3.LUT R6, R4, 0x3, RZ, 0xc0, !PT ;  /* 0x0000000304067812 */ /* 0x000fe400078ec0ff */
[----:B------:R-:W2:Y:S02]  /*0150*/  LDC.64 R2, c[0x0][0x388] ;  /* 0x0000e200ff027b82 */ /* 0x000ea40000000a00 */
[----:B------:R-:W-:Y:S01]  /*0160*/  IADD3 R8, PT, PT, -R6, R13, RZ ;  /* 0x0000000d06087210 */ /* 0x000fe20007ffe1ff */
[----:B------:R-:W-:-:S07]  /*0170*/  IMAD.MOV R17, RZ, RZ, -R6 ;  /* 0x000000ffff117224 */ /* 0x000fce00078e0a06 */
.L_x_96:
[----:B-12---:R-:W-:-:S05]  /*0180*/  IMAD.WIDE R10, R16, 0x4, R2 ;  /* 0x00000004100a7825 */ /* 0x006fca00078e0202 */
[----:B-1----:R-:W2:Y:S01]  /*0190*/  LDG.E R19, desc[UR4][R10.64] ;  /* 0x000000040a137981 */ /* 0x002ea2000c1e1900 */
[----:B------:R-:W-:Y:S01]  /*01a0*/  IADD3 R17, PT, PT, R17, 0x1, RZ ;  /* 0x0000000111117810 */ /* 0x000fe20007ffe0ff */
[----:B------:R-:W-:Y:S01]  /*01b0*/  BSSY.RECONVERGENT B0, `(.L_x_94) ;  /* 0x0000015000007945 */ /* 0x000fe20003800200 */
[----:B0-----:R-:W-:Y:S02]  /*01c0*/  IMAD.MOV.U32 R13, RZ, RZ, R20 ;  /* 0x000000ffff0d7224 */ /* 0x001fe400078e0014 */
[----:B------:R-:W-:Y:S02]  /*01d0*/  ISETP.NE.AND P0, PT, R17, RZ, PT ;  /* 0x000000ff1100720c */ /* 0x000fe40003f05270 */
[----:B--2---:R-:W-:-:S13]  /*01e0*/  ISETP.GE.AND P1, PT, R19, 0x1, PT ;  /* 0x000000011300780c */ /* 0x004fda0003f26270 */
[----:B------:R-:W-:Y:S05]  /*01f0*/  @!P1 BRA `(.L_x_95) ;  /* 0x0000000000409947 */ /* 0x000fea0003800000 */
[----:B------:R-:W-:-:S05]  /*0200*/  IMAD.WIDE R14, R12, 0x4, R2 ;  /* 0x000000040c0e7825 */ /* 0x000fca00078e0202 */
[----:B------:R-:W2:Y:S02]  /*0210*/  LDG.E R4, desc[UR4][R14.64] ;  /* 0x000000040e047981 */ /* 0x000ea4000c1e1900 */
[----:B--2---:R-:W-:-:S13]  /*0220*/  ISETP.NE.AND P1, PT, R19, R4, PT ;  /* 0x000000041300720c */ /* 0x004fda0003f25270 */
[----:B------:R-:W-:Y:S05]  /*0230*/  @P1 BRA `(.L_x_95) ;  /* 0x0000000000301947 */ /* 0x000fea0003800000 */
[----:B------:R-:W0:Y:S01]  /*0240*/  LDC.64 R4, c[0x0][0x390] ;  /* 0x0000e400ff047b82 */ /* 0x000e220000000a00 */
[----:B------:R-:W-:-:S05]  /*0250*/  SHF.L.U32 R19, R19, 0x1, RZ ;  /* 0x0000000113137819 */ /* 0x000fca00000006ff */
[----:B------:R1:W-:Y:S04]  /*0260*/  STG.E desc[UR4][R10.64], R19 ;  /* 0x000000130a007986 */ /* 0x0003e8000c101904 */
[----:B------:R1:W-:Y:S04]  /*0270*/  STG.E desc[UR4][R14.64], RZ ;  /* 0x000000ff0e007986 */ /* 0x0003e8000c101904 */
[----:B------:R-:W2:Y:S04]  /*0280*/  LDG.E R18, desc[UR4][R10.64] ;  /* 0x000000040a127981 */ /* 0x000ea8000c1e1900 */
[----:B0-----:R-:W2:Y:S01]  /*0290*/  LDG.E R21, desc[UR4][R4.64] ;  /* 0x0000000404157981 */ /* 0x001ea2000c1e1900 */
[----:B------:R-:W0:Y:S01]  /*02a0*/  LDC.64 R6, c[0x0][0x398] ;  /* 0x0000e600ff067b82 */ /* 0x000e220000000a00 */
[----:B--2---:R-:W-:-:S05]  /*02b0*/  IMAD.IADD R21, R18, 0x1, R21 ;  /* 0x0000000112157824 */ /* 0x004fca00078e0215 */
[----:B------:R1:W-:Y:S04]  /*02c0*/  STG.E desc[UR4][R4.64], R21 ;  /* 0x0000001504007986 */ /* 0x0003e8000c101904 */
[----:B0-----:R-:W2:Y:S02]  /*02d0*/  LDG.E R18, desc[UR4][R6.64] ;  /* 0x0000000406127981 */ /* 0x001ea4000c1e1900 */
[----:B--2---:R-:W-:-:S05]  /*02e0*/  IADD3 R23, PT, PT, R18, -0x1, RZ ;  /* 0xffffffff12177810 */ /* 0x004fca0007ffe0ff */
[----:B------:R1:W-:Y:S02]  /*02f0*/  STG.E desc[UR4][R6.64], R23 ;  /* 0x0000001706007986 */ /* 0x0003e4000c101904 */
.L_x_95:
[----:B------:R-:W-:Y:S05]  /*0300*/  BSYNC.RECONVERGENT B0 ;  /* 0x0000000000007941 */ /* 0x000fea0003800200 */
.L_x_94:
[----:B------:R-:W-:Y:S01]  /*0310*/  IMAD.IADD R16, R16, 0x1, -R13 ;  /* 0x0000000110107824 */ /* 0x000fe200078e0a0d */
[----:B------:R-:W-:Y:S01]  /*0320*/  IADD3 R12, PT, PT, R12, -R13, RZ ;  /* 0x8000000d0c0c7210 */ /* 0x000fe20007ffe0ff */
[----:B------:R-:W-:Y:S06]  /*0330*/  @P0 BRA `(.L_x_96) ;  /* 0xfffffffc00900947 */ /* 0x000fec000383ffff */
.L_x_93:
[----:B------:R-:W-:-:S13]  /*0340*/  ISETP.GE.U32.AND P0, PT, R9, 0x3, PT ;  /* 0x000000030900780c */ /* 0x000fda0003f06070 */
[----:B-1----:R-:W-:Y:S05]  /*0350*/  @!P0 EXIT ;  /* 0x000000000000894d */ /* 0x002fea0003800000 */
[----:B------:R-:W0:Y:S01]  /*0360*/  LDC.64 R2, c[0x0][0x388] ;  /* 0x0000e200ff027b82 */ /* 0x000e220000000a00 */
[C---:B------:R-:W-:Y:S01]  /*0370*/  IADD3 R7, PT, PT, R8.reuse, -0x5, RZ ;  /* 0xfffffffb08077810 */ /* 0x040fe20007ffe0ff */
[C---:B------:R-:W-:Y:S01]  /*0380*/  VIADD R5, R8.reuse, 0xfffffffc ;  /* 0xfffffffc08057836 */ /* 0x040fe20000000000 */
[C---:B------:R-:W-:Y:S01]  /*0390*/  IADD3 R11, PT, PT, R8.reuse, -0x2, RZ ;  /* 0xfffffffe080b7810 */ /* 0x040fe20007ffe0ff */
[C---:B------:R-:W-:Y:S01]  /*03a0*/  VIADD R9, R8.reuse, 0xfffffffd ;  /* 0xfffffffd08097836 */ /* 0x040fe20000000000 */
[----:B------:R-:W1:Y:S01]  /*03b0*/  LDCU UR6, c[0x0][0x380] ;  /* 0x00007000ff0677ac */ /* 0x000e620008000800 */
[----:B------:R-:W-:Y:S02]  /*03c0*/  VIADD R4, R8, 0xffffffff ;  /* 0xffffffff08047836 */ /* 0x000fe40000000000 */
[-CC-:B------:R-:W-:Y:S02]  /*03d0*/  IMAD R5, R5, R13.reuse, R0.reuse ;  /* 0x0000000d05057224 */ /* 0x180fe400078e0200 */
[----:B------:R-:W-:-:S02]  /*03e0*/  IMAD R7, R7, R13, R0 ;  /* 0x0000000d07077224 */ /* 0x000fc400078e0200 */
[-CC-:B------:R-:W-:Y:S02]  /*03f0*/  IMAD R9, R9, R13.reuse, R0.reuse ;  /* 0x0000000d09097224 */ /* 0x180fe400078e0200 */
[-CC-:B------:R-:W-:Y:S02]  /*0400*/  IMAD R11, R11, R13.reuse, R0.reuse ;  /* 0x0000000d0b0b7224 */ /* 0x180fe400078e0200 */
[----:B------:R-:W-:-:S07]  /*0410*/  IMAD R13, R4, R13, R0 ;  /* 0x0000000d040d7224 */ /* 0x000fce00078e0200 */
.L_x_101:
[----:B012---:R-:W-:-:S04]  /*0420*/  IMAD.WIDE R22, R13, 0x4, R2 ;  /* 0x000000040d167825 */ /* 0x007fc800078e0202 */
[----:B------:R-:W-:Y:S01]  /*0430*/  IMAD.WIDE R16, R11, 0x4, R2 ;  /* 0x000000040b107825 */ /* 0x000fe200078e0202 */
[----:B------:R-:W2:Y:S04]  /*0440*/  LDG.E R25, desc[UR4][R22.64] ;  /* 0x0000000416197981 */ /* 0x000ea8000c1e1900 */
[----:B------:R-:W2:Y:S02]  /*0450*/  LDG.E R0, desc[UR4][R16.64] ;  /* 0x0000000410007981 */ /* 0x000ea4000c1e1900 */
[----:B--2---:R-:W-:-:S04]  /*0460*/  ISETP.NE.AND P0, PT, R25, R0, PT ;  /* 0x000000001900720c */ /* 0x004fc80003f05270 */
[----:B------:R-:W-:-:S13]  /*0470*/  ISETP.LT.OR P0, PT, R25, 0x1, P0 ;  /* 0x000000011900780c */ /* 0x000fda0000701670 */
[----:B------:R-:W0:Y:S01]  /*0480*/  @!P0 LDC.64 R18, c[0x0][0x390] ;  /* 0x0000e400ff128b82 */ /* 0x000e220000000a00 */
[----:B------:R-:W-:-:S05]  /*0490*/  @!P0 SHF.L.U32 R25, R25, 0x1, RZ ;  /* 0x0000000119198819 */ /* 0x000fca00000006ff */
[----:B------:R2:W-:Y:S04]  /*04a0*/  @!P0 STG.E desc[UR4][R22.64], R25 ;  /* 0x0000001916008986 */ /* 0x0005e8000c101904 */
[----:B------:R-:W-:Y:S04]  /*04b0*/  @!P0 STG.E desc[UR4][R16.64], RZ ;  /* 0x000000ff10008986 */ /* 0x000fe8000c101904 */
[----:B------:R-:W3:Y:S04]  /*04c0*/  @!P0 LDG.E R4, desc[UR4][R22.64] ;  /* 0x0000000416048981 */ /* 0x000ee8000c1e1900 */
[----:B0-----:R-:W3:Y:S01]  /*04d0*/  @!P0 LDG.E R15, desc[UR4][R18.64] ;  /* 0x00000004120f8981 */ /* 0x001ee2000c1e1900 */
[----:B------:R-:W0:Y:S01]  /*04e0*/  @!P0 LDC.64 R20, c[0x0][0x398] ;  /* 0x0000e600ff148b82 */ /* 0x000e220000000a00 */
[----:B---3--:R-:W-:-:S05]  /*04f0*/  @!P0 IMAD.IADD R27, R4, 0x1, R15 ;  /* 0x00000001041b8824 */ /* 0x008fca00078e020f */
[----:B------:R3:W-:Y:S04]  /*0500*/  @!P0 STG.E desc[UR4][R18.64], R27 ;  /* 0x0000001b12008986 */ /* 0x0007e8000c101904 */
[----:B0-----:R-:W4:Y:S01]  /*0510*/  @!P0 LDG.E R4, desc[UR4][R20.64] ;  /* 0x0000000414048981 */ /* 0x001f22000c1e1900 */
[----:B------:R-:W-:Y:S01]  /*0520*/  IMAD.WIDE R14, R9, 0x4, R2 ;  /* 0x00000004090e7825 */ /* 0x000fe200078e0202 */
[----:B----4-:R-:W-:-:S05]  /*0530*/  @!P0 IADD3 R29, PT, PT, R4, -0x1, RZ ;  /* 0xffffffff041d8810 */ /* 0x010fca0007ffe0ff */
[----:B------:R0:W-:Y:S04]  /*0540*/  @!P0 STG.E desc[UR4][R20.64], R29 ;  /* 0x0000001d14008986 */ /* 0x0001e8000c101904 */
[----:B------:R-:W4:Y:S04]  /*0550*/  @!P0 LDG.E R0, desc[UR4][R16.64] ;  /* 0x0000000410008981 */ /* 0x000f28000c1e1900 */
[----:B--2---:R-:W4:Y:S02]  /*0560*/  LDG.E R25, desc[UR4][R14.64] ;  /* 0x000000040e197981 */ /* 0x004f24000c1e1900 */
[----:B----4-:R-:W-:-:S04]  /*0570*/  ISETP.NE.AND P0, PT, R0, R25, PT ;  /* 0x000000190000720c */ /* 0x010fc80003f05270 */
[----:B------:R-:W-:-:S13]  /*0580*/  ISETP.LT.OR P0, PT, R0, 0x1, P0 ;  /* 0x000000010000780c */ /* 0x000fda0000701670 */
[----:B------:R-:W2:Y:S01]  /*0590*/  @!P0 LDC.64 R22, c[0x0][0x390] ;  /* 0x0000e400ff168b82 */ /* 0x000ea20000000a00 */
[----:B---3--:R-:W-:-:S05]  /*05a0*/  @!P0 IMAD.SHL.U32 R27, R0, 0x2, RZ ;  /* 0x00000002001b8824 */ /* 0x008fca00078e00ff */
[----:B------:R3:W-:Y:S04]  /*05b0*/  @!P0 STG.E desc[UR4][R16.64], R27 ;  /* 0x0000001b10008986 */ /* 0x0007e8000c101904 */
[----:B------:R3:W-:Y:S04]  /*05c0*/  @!P0 STG.E desc[UR4][R14.64], RZ ;  /* 0x000000ff0e008986 */ /* 0x0007e8000c101904 */
[----:B------:R-:W4:Y:S04]  /*05d0*/  @!P0 LDG.E R0, desc[UR4][R16.64] ;  /* 0x0000000410008981 */ /* 0x000f28000c1e1900 */
[----:B--2---:R-:W4:Y:S01]  /*05e0*/  @!P0 LDG.E R19, desc[UR4][R22.64] ;  /* 0x0000000416138981 */ /* 0x004f22000c1e1900 */
[----:B0-----:R-:W0:Y:S01]  /*05f0*/  @!P0 LDC.64 R20, c[0x0][0x398] ;  /* 0x0000e600ff148b82 */ /* 0x001e220000000a00 */
[----:B----4-:R-:W-:-:S05]  /*0600*/  @!P0 IADD3 R29, PT, PT, R0, R19, RZ ;  /* 0x00000013001d8210 */ /* 0x010fca0007ffe0ff */
[----:B------:R3:W-:Y:S04]  /*0610*/  @!P0 STG.E desc[UR4][R22.64], R29 ;  /* 0x0000001d16008986 */ /* 0x0007e8000c101904 */
[----:B0-----:R-:W2:Y:S01]  /*0620*/  @!P0 LDG.E R0, desc[UR4][R20.64] ;  /* 0x0000000414008981 */ /* 0x001ea2000c1e1900 */
[----:B------:R-:W-:-:S04]  /*0630*/  IMAD.WIDE R18, R5, 0x4, R2 ;  /* 0x0000000405127825 */ /* 0x000fc800078e0202 */
[----:B--2---:R-:W-:-:S05]  /*0640*/  @!P0 VIADD R0, R0, 0xffffffff ;  /* 0xffffffff00008836 */ /* 0x004fca0000000000 */
[----:B------:R3:W-:Y:S04]  /*0650*/  @!P0 STG.E desc[UR4][R20.64], R0 ;  /* 0x0000000014008986 */ /* 0x0007e8000c101904 */
[----:B------:R-:W2:Y:S04]  /*0660*/  @!P0 LDG.E R25, desc[UR4][R14.64] ;  /* 0x000000040e198981 */ /* 0x000ea8000c1e1900 */
[----:B------:R-:W2:Y:S01]  /*0670*/  LDG.E R4, desc[UR4][R18.64] ;  /* 0x0000000412047981 */ /* 0x000ea2000c1e1900 */
[----:B------:R-:W-:Y:S01]  /*0680*/  BSSY.RECONVERGENT B0, `(.L_x_97) ;  /* 0x0000011000007945 */ /* 0x000fe20003800200 */
[----:B--2---:R-:W-:-:S04]  /*0690*/  ISETP.NE.AND P0, PT, R25, R4, PT ;  /* 0x000000041900720c */ /* 0x004fc80003f05270 */
[----:B------:R-:W-:-:S13]  /*06a0*/  ISETP.LT.OR P0, PT, R25, 0x1, P0 ;  /* 0x000000011900780c */ /* 0x000fda0000701670 */
[----:B---3--:R-:W-:Y:S05]  /*06b0*/  @P0 BRA `(.L_x_98) ;  /* 0x0000000000340947 */ /* 0x008fea0003800000 */
[----:B------:R-:W0:Y:S01]  /*06c0*/  LDC.64 R16, c[0x0][0x390] ;  /* 0x0000e400ff107b82 */ /* 0x000e220000000a00 */
[----:B------:R-:W-:-:S05]  /*06d0*/  SHF.L.U32 R25, R25, 0x1, RZ ;  /* 0x0000000119197819 */ /* 0x000fca00000006ff */
[----:B------:R2:W-:Y:S04]  /*06e0*/  STG.E desc[UR4][R14.64], R25 ;  /* 0x000000190e007986 */ /* 0x0005e8000c101904 */
[----:B------:R2:W-:Y:S04]  /*06f0*/  STG.E desc[UR4][R18.64], RZ ;  /* 0x000000ff12007986 */ /* 0x0005e8000c101904 */
[----:B------:R-:W3:Y:S04]  /*0700*/  LDG.E R0, desc[UR4][R14.64] ;  /* 0x000000040e007981 */ /* 0x000ee8000c1e1900 */
[----:B0-----:R-:W3:Y:S01]  /*0710*/  LDG.E R23, desc[UR4][R16.64] ;  /* 0x0000000410177981 */ /* 0x001ee2000c1e1900 */
[----:B------:R-:W0:Y:S01]  /*0720*/  LDC.64 R20, c[0x0][0x398] ;  /* 0x0000e600ff147b82 */ /* 0x000e220000000a00 */
[----:B---3--:R-:W-:-:S05]  /*0730*/  IMAD.IADD R23, R0, 0x1, R23 ;  /* 0x0000000100177824 */ /* 0x008fca00078e0217 */
[----:B------:R2:W-:Y:S04]  /*0740*/  STG.E desc[UR4][R16.64], R23 ;  /* 0x0000001710007986 */ /* 0x0005e8000c101904 */
[----:B0-----:R-:W3:Y:S02]  /*0750*/  LDG.E R0, desc[UR4][R20.64] ;  /* 0x0000000414007981 */ /* 0x001ee4000c1e1900 */
[----:B---3--:R-:W-:-:S05]  /*0760*/  IADD3 R27, PT, PT, R0, -0x1, RZ ;  /* 0xffffffff001b7810 */ /* 0x008fca0007ffe0ff */
[----:B------:R2:W-:Y:S04]  /*0770*/  STG.E desc[UR4][R20.64], R27 ;  /* 0x0000001b14007986 */ /* 0x0005e8000c101904 */
[----:B------:R2:W5:Y:S02]  /*0780*/  LDG.E R4, desc[UR4][R18.64] ;  /* 0x0000000412047981 */ /* 0x000564000c1e1900 */
.L_x_98:
[----:B-1----:R-:W-:Y:S05]  /*0790*/  BSYNC.RECONVERGENT B0 ;  /* 0x0000000000007941 */ /* 0x002fea0003800200 */
.L_x_97:
[----:B-----5:R-:W-:Y:S01]  /*07a0*/  ISETP.GE.AND P0, PT, R4, 0x1, PT ;  /* 0x000000010400780c */ /* 0x020fe20003f06270 */
[----:B------:R-:W-:-:S12]  /*07b0*/  BSSY.RECONVERGENT B0, `(.L_x_99) ;  /* 0x0000011000007945 */ /* 0x000fd80003800200 */
[----:B------:R-:W-:Y:S05]  /*07c0*/  @!P0 BRA `(.L_x_100) ;  /* 0x00000000003c8947 */ /* 0x000fea0003800000 */
[----:B--2---:R-:W-:-:S05]  /*07d0*/  IMAD.WIDE R16, R7, 0x4, R2 ;  /* 0x0000000407107825 */ /* 0x004fca00078e0202 */
        /* <DEDUP_REMOVED lines=9> */
[----:B--2---:R-:W-:-:S05]  /*0870*/  IADD3 R25, PT, PT, R23, R0, RZ ;  /* 0x0000000017197210 */ /* 0x004fca0007ffe0ff */
[----:B------:R1:W-:Y:S04]  /*0880*/  STG.E desc[UR4][R14.64], R25 ;  /* 0x000000190e007986 */ /* 0x0003e8000c101904 */
[----:B0-----:R-:W2:Y:S02]  /*0890*/  LDG.E R0, desc[UR4][R20.64] ;  /* 0x0000000414007981 */ /* 0x001ea4000c1e1900 */
[----:B--2---:R-:W-:-:S05]  /*08a0*/  VIADD R27, R0, 0xffffffff ;  /* 0xffffffff001b7836 */ /* 0x004fca0000000000 */
[----:B------:R1:W-:Y:S02]  /*08b0*/  STG.E desc[UR4][R20.64], R27 ;  /* 0x0000001b14007986 */ /* 0x0003e4000c101904 */
.L_x_100:
[----:B------:R-:W-:Y:S05]  /*08c0*/  BSYNC.RECONVERGENT B0 ;  /* 0x0000000000007941 */ /* 0x000fea0003800200 */
.L_x_99:
[C---:B------:R-:W-:Y:S02]  /*08d0*/  ISETP.GT.AND P0, PT, R8.reuse, 0x5, PT ;  /* 0x000000050800780c */ /* 0x040fe40003f04270 */
[----:B------:R-:W-:Y:S02]  /*08e0*/  IADD3 R0, PT, PT, RZ, -UR6, RZ ;  /* 0x80000006ff007c10 */ /* 0x000fe4000fffe0ff */
[----:B------:R-:W-:Y:S02]  /*08f0*/  IADD3 R8, PT, PT, R8, -0x4, RZ ;  /* 0xfffffffc08087810 */ /* 0x000fe40007ffe0ff */
[C---:B------:R-:W-:Y:S01]  /*0900*/  LEA R7, R0.reuse, R7, 0x2 ;  /* 0x0000000700077211 */ /* 0x040fe200078e10ff */
[C---:B------:R-:W-:Y:S01]  /*0910*/  IMAD R5, R0.reuse, 0x4, R5 ;  /* 0x0000000400057824 */ /* 0x040fe200078e0205 */
[C---:B------:R-:W-:Y:S01]  /*0920*/  LEA R11, R0.reuse, R11, 0x2 ;  /* 0x0000000b000b7211 */ /* 0x040fe200078e10ff */
[C---:B------:R-:W-:Y:S02]  /*0930*/  IMAD R9, R0.reuse, 0x4, R9 ;  /* 0x0000000400097824 */ /* 0x040fe400078e0209 */
[----:B------:R-:W-:-:S02]  /*0940*/  IMAD R13, R0, 0x4, R13 ;  /* 0x00000004000d7824 */ /* 0x000fc400078e020d */
[----:B------:R-:W-:Y:S05]  /*0950*/  @P0 BRA `(.L_x_101) ;  /* 0xfffffff800b00947 */ /* 0x000fea000383ffff */
[----:B------:R-:W-:Y:S05]  /*0960*/  EXIT ;  /* 0x000000000000794d */ /* 0x000fea0003800000 */
.L_x_102:
        /* <DEDUP_REMOVED lines=9> */
.L_x_116:


//--------------------- .text._Z15computeMatrixUpiiPiS_S_S_ --------------------------
	.section	.text._Z15computeMatrixUpiiPiS_S_S_,"ax",@progbits
	.align	128
        .global         _Z15computeMatrixUpiiPiS_S_S_
        .type           _Z15computeMatrixUpiiPiS_S_S_,@function
        .size           _Z15computeMatrixUpiiPiS_S_S_,(.L_x_117 - _Z15computeMatrixUpiiPiS_S_S_)
        .other          _Z15computeMatrixUpiiPiS_S_S_,@"STO_CUDA_ENTRY STV_DEFAULT"
_Z15computeMatrixUpiiPiS_S_S_:
.text._Z15computeMatrixUpiiPiS_S_S_:
[----:B------:R-:W-:Y:S01]  /*0000*/  LDC R1, c[0x0][0x37c] ;  /* 0x0000df00ff017b82 */ /* 0x000fe20000000800 */
[----:B------:R-:W0:Y:S07]  /*0010*/  S2R R0, SR_TID.X ;  /* 0x0000000000007919 */ /* 0x000e2e0000002100 */
[----:B------:R-:W0:Y:S01]  /*0020*/  S2UR UR4, SR_CTAID.X ;  /* 0x00000000000479c3 */ /* 0x000e220000002500 */
[----:B------:R-:W1:Y:S01]  /*0030*/  LDCU UR5, c[0x0][0x384] ;  /* 0x00007080ff0577ac */ /* 0x000e620008000800 */
[----:B0-----:R-:W-:-:S05]  /*0040*/  VIADD R0, R0, UR4 ;  /* 0x0000000400007c36 */ /* 0x001fca0008000000 */
[----:B-1----:R-:W-:-:S13]  /*0050*/  ISETP.GE.AND P0, PT, R0, UR5, PT ;  /* 0x0000000500007c0c */ /* 0x002fda000bf06270 */
[----:B------:R-:W-:Y:S05]  /*0060*/  @P0 EXIT ;  /* 0x000000000000094d */ /* 0x000fea0003800000 */
[----:B------:R-:W0:Y:S02]  /*0070*/  LDCU UR4, c[0x0][0x380] ;  /* 0x00007000ff0477ac */ /* 0x000e240008000800 */
[----:B0-----:R-:W-:-:S05]  /*0080*/  IMAD.U32 R6, RZ, RZ, UR4 ;  /* 0x00000004ff067e24 */ /* 0x001fca000f8e00ff */
[----:B------:R-:W-:-:S13]  /*0090*/  ISETP.GE.AND P0, PT, R6, 0x2, PT ;  /* 0x000000020600780c */ /* 0x000fda0003f06270 */
[----:B------:R-:W-:Y:S05]  /*00a0*/  @!P0 EXIT ;  /* 0x000000000000894d */ /* 0x000fea0003800000 */
[C---:B------:R-:W-:Y:S01]  /*00b0*/  IADD3 R2, PT, PT, R6.reuse, -0x2, RZ ;  /* 0xfffffffe06027810 */ /* 0x040fe20007ffe0ff */
[----:B------:R-:W-:Y:S01]  /*00c0*/  VIADD R4, R6, 0xffffffff ;  /* 0xffffffff06047836 */ /* 0x000fe20000000000 */
[----:B------:R-:W0:Y:S01]  /*00d0*/  LDCU.64 UR4, c[0x0][0x358] ;  /* 0x00006b00ff0477ac */ /* 0x000e220008000a00 */
[----:B------:R-:W-:Y:S01]  /*00e0*/  IMAD.MOV.U32 R15, RZ, RZ, RZ ;  /* 0x000000ffff0f7224 */ /* 0x000fe200078e00ff */
[----:B------:R-:W-:Y:S02]  /*00f0*/  ISETP.GE.U32.AND P0, PT, R2, 0x3, PT ;  /* 0x000000030200780c */ /* 0x000fe40003f06070 */
[----:B------:R-:W-:-:S11]  /*0100*/  LOP3.LUT R14, R4, 0x3, RZ, 0xc0, !PT ;  /* 0x00000003040e7812 */ /* 0x000fd600078ec0ff */
[----:B------:R-:W-:Y:S05]  /*0110*/  @!P0 BRA `(.L_x_103) ;  /* 0x00000004006c8947 */ /* 0x000fea0003800000 */
[----:B------:R-:W1:Y:S01]  /*0120*/  LDC R16, c[0x0][0x380] ;  /* 0x0000e000ff107b82 */ /* 0x000e620000000800 */
[----:B------:R-:W-:Y:S01]  /*0130*/  LOP3.LUT R15, R4, 0xfffffffc, RZ, 0xc0, !PT ;  /* 0xfffffffc040f7812 */ /* 0x000fe200078ec0ff */
[C-C-:B------:R-:W-:Y:S01]  /*0140*/  IMAD R17, R6.reuse, 0x3, R0.reuse ;  /* 0x0000000306117824 */ /* 0x140fe200078e0200 */
[CC--:B------:R-:W-:Y:S01]  /*0150*/  LEA R19, R6.reuse, R0.reuse, 0x2 ;  /* 0x0000000006137211 */ /* 0x0c0fe200078e10ff */
[----:B------:R-:W-:Y:S01]  /*0160*/  IMAD R21, R6, 0x2, R0 ;  /* 0x0000000206157824 */ /* 0x000fe200078e0200 */
[----:B------:R-:W-:Y:S01]  /*0170*/  MOV R25, R0 ;  /* 0x0000000000197202 */ /* 0x000fe20000000f00 */
[----:B------:R-:W-:Y:S02]  /*0180*/  IMAD.IADD R23, R0, 0x1, R6 ;  /* 0x0000000100177824 */ /* 0x000fe400078e0206 */
[----:B------:R-:W2:Y:S01]  /*0190*/  LDC.64 R2, c[0x0][0x388] ;  /* 0x0000e200ff027b82 */ /* 0x000ea20000000a00 */
[----:B------:R-:W-:-:S07]  /*01a0*/  IMAD.MOV R18, RZ, RZ, -R15 ;  /* 0x000000ffff127224 */ /* 0x000fce00078e0a0f */
.L_x_108:
[----:B--2---:R-:W-:-:S04]  /*01b0*/  IMAD.WIDE.U32 R10, R25, 0x4, R2 ;  /* 0x00000004190a7825 */ /* 0x004fc800078e0002 */
[----:B------:R-:W-:Y:S01]  /*01c0*/  IMAD.WIDE.U32 R6, R23, 0x4, R2 ;  /* 0x0000000417067825 */ /* 0x000fe200078e0002 */
[----:B0-----:R-:W2:Y:S04]  /*01d0*/  LDG.E R27, desc[UR4][R10.64] ;  /* 0x000000040a1b7981 */ /* 0x001ea8000c1e1900 */
[----:B------:R-:W2:Y:S02]  /*01e0*/  LDG.E R4, desc[UR4][R6.64] ;  /* 0x0000000406047981 */ /* 0x000ea4000c1e1900 */
[----:B--2---:R-:W-:-:S04]  /*01f0*/  ISETP.NE.AND P0, PT, R27, R4, PT ;  /* 0x000000041b00720c */ /* 0x004fc80003f05270 */
[----:B------:R-:W-:-:S13]  /*0200*/  ISETP.LT.OR P0, PT, R27, 0x1, P0 ;  /* 0x000000011b00780c */ /* 0x000fda0000701670 */
[----:B------:R-:W0:Y:S01]  /*0210*/  @!P0 LDC.64 R12, c[0x0][0x390] ;  /* 0x0000e400ff0c8b82 */ /* 0x000e220000000a00 */
[----:B------:R-:W-:-:S05]  /*0220*/  @!P0 IMAD.SHL.U32 R27, R27, 0x2, RZ ;  /* 0x000000021b1b8824 */ /* 0x000fca00078e00ff */
[----:B------:R2:W-:Y:S04]  /*0230*/  @!P0 STG.E desc[UR4][R10.64], R27 ;  /* 0x0000001b0a008986 */ /* 0x0005e8000c101904 */
[----:B------:R-:W-:Y:S04]  /*0240*/  @!P0 STG.E desc[UR4][R6.64], RZ ;  /* 0x000000ff06008986 */ /* 0x000fe8000c101904 */
[----:B0-----:R-:W3:Y:S01]  /*0250*/  @!P0 LDG.E R20, desc[UR4][R12.64] ;  /* 0x000000040c148981 */ /* 0x001ee2000c1e1900 */
[----:B------:R-:W0:Y:S01]  /*0260*/  @!P0 LDC.64 R8, c[0x0][0x398] ;  /* 0x0000e600ff088b82 */ /* 0x000e220000000a00 */
[----:B---3--:R-:W-:-:S05]  /*0270*/  @!P0 IADD3 R29, PT, PT, R27, R20, RZ ;  /* 0x000000141b1d8210 */ /* 0x008fca0007ffe0ff */
[----:B------:R3:W-:Y:S04]  /*0280*/  @!P0 STG.E desc[UR4][R12.64], R29 ;  /* 0x0000001d0c008986 */ /* 0x0007e8000c101904 */
[----:B0-----:R-:W4:Y:S01]  /*0290*/  @!P0 LDG.E R5, desc[UR4][R8.64] ;  /* 0x0000000408058981 */ /* 0x001f22000c1e1900 */
[----:B------:R-:W-:Y:S02]  /*02a0*/  IMAD.MOV.U32 R20, RZ, RZ, R4 ;  /* 0x000000ffff147224 */ /* 0x000fe400078e0004 */
[----:B----4-:R-:W-:Y:S02]  /*02b0*/  @!P0 VIADD R22, R5, 0xffffffff ;  /* 0xffffffff05168836 */ /* 0x010fe40000000000 */
[----:B------:R-:W-:-:S03]  /*02c0*/  IMAD.WIDE.U32 R4, R21, 0x4, R2 ;  /* 0x0000000415047825 */ /* 0x000fc600078e0002 */
[----:B------:R0:W-:Y:S04]  /*02d0*/  @!P0 STG.E desc[UR4][R8.64], R22 ;  /* 0x0000001608008986 */ /* 0x0001e8000c101904 */
[----:B------:R-:W4:Y:S04]  /*02e0*/  @!P0 LDG.E R20, desc[UR4][R6.64] ;  /* 0x0000000406148981 */ /* 0x000f28000c1e1900 */
[----:B--2---:R-:W4:Y:S02]  /*02f0*/  LDG.E R27, desc[UR4][R4.64] ;  /* 0x00000004041b7981 */ /* 0x004f24000c1e1900 */
[----:B----4-:R-:W-:-:S04]  /*0300*/  ISETP.NE.AND P0, PT, R20, R27, PT ;  /* 0x0000001b1400720c */ /* 0x010fc80003f05270 */
[----:B------:R-:W-:-:S13]  /*0310*/  ISETP.LT.OR P0, PT, R20, 0x1, P0 ;  /* 0x000000011400780c */ /* 0x000fda0000701670 */
[----:B------:R-:W2:Y:S01]  /*0320*/  @!P0 LDC.64 R10, c[0x0][0x390] ;  /* 0x0000e400ff0a8b82 */ /* 0x000ea20000000a00 */
[----:B---3--:R-:W-:-:S05]  /*0330*/  @!P0 SHF.L.U32 R29, R20, 0x1, RZ ;  /* 0x00000001141d8819 */ /* 0x008fca00000006ff */
[----:B------:R3:W-:Y:S04]  /*0340*/  @!P0 STG.E desc[UR4][R6.64], R29 ;  /* 0x0000001d06008986 */ /* 0x0007e8000c101904 */
[----:B------:R3:W-:Y:S04]  /*0350*/  @!P0 STG.E desc[UR4][R4.64], RZ ;  /* 0x000000ff04008986 */ /* 0x0007e8000c101904 */
[----:B--2---:R-:W2:Y:S01]  /*0360*/  @!P0 LDG.E R20, desc[UR4][R10.64] ;  /* 0x000000040a148981 */ /* 0x004ea2000c1e1900 */
[----:B------:R-:W0:Y:S01]  /*0370*/  @!P0 LDC.64 R12, c[0x0][0x398] ;  /* 0x0000e600ff0c8b82 */ /* 0x000e220000000a00 */
[----:B--2---:R-:W-:-:S05]  /*0380*/  @!P0 IMAD.IADD R20, R29, 0x1, R20 ;  /* 0x000000011d148824 */ /* 0x004fca00078e0214 */
[----:B------:R3:W-:Y:S04]  /*0390*/  @!P0 STG.E desc[UR4][R10.64], R20 ;  /* 0x000000140a008986 */ /* 0x0007e8000c101904 */
[----:B0-----:R-:W2:Y:S02]  /*03a0*/  @!P0 LDG.E R8, desc[UR4][R12.64] ;  /* 0x000000040c088981 */ /* 0x001ea4000c1e1900 */
[----:B--2---:R-:W-:Y:S01]  /*03b0*/  @!P0 IADD3 R22, PT, PT, R8, -0x1, RZ ;  /* 0xffffffff08168810 */ /* 0x004fe20007ffe0ff */
[----:B------:R-:W-:-:S04]  /*03c0*/  IMAD.WIDE.U32 R8, R17, 0x4, R2 ;  /* 0x0000000411087825 */ /* 0x000fc800078e0002 */
        /* <DEDUP_REMOVED lines=8> */
[----:B------:R-:W-:-:S05]  /*0450*/  IMAD.SHL.U32 R27, R27, 0x2, RZ ;  /* 0x000000021b1b7824 */ /* 0x000fca00078e00ff */
[----:B------:R2:W-:Y:S04]  /*0460*/  STG.E desc[UR4][R4.64], R27 ;  /* 0x0000001b04007986 */ /* 0x0005e8000c101904 */
[----:B------:R2:W-:Y:S04]  /*0470*/  STG.E desc[UR4][R8.64], RZ ;  /* 0x000000ff08007986 */ /* 0x0005e8000c101904 */
[----:B0-----:R-:W3:Y:S01]  /*0480*/  LDG.E R12, desc[UR4][R6.64] ;  /* 0x00000004060c7981 */ /* 0x001ee2000c1e1900 */
[----:B------:R-:W0:Y:S01]  /*0490*/  LDC.64 R10, c[0x0][0x398] ;  /* 0x0000e600ff0a7b82 */ /* 0x000e220000000a00 */
[----:B---3--:R-:W-:-:S05]  /*04a0*/  IADD3 R13, PT, PT, R27, R12, RZ ;  /* 0x0000000c1b0d7210 */ /* 0x008fca0007ffe0ff */
[----:B------:R2:W-:Y:S04]  /*04b0*/  STG.E desc[UR4][R6.64], R13 ;  /* 0x0000000d06007986 */ /* 0x0005e8000c101904 */
[----:B0-----:R-:W3:Y:S02]  /*04c0*/  LDG.E R12, desc[UR4][R10.64] ;  /* 0x000000040a0c7981 */ /* 0x001ee4000c1e1900 */
[----:B---3--:R-:W-:-:S05]  /*04d0*/  VIADD R29, R12, 0xffffffff ;  /* 0xffffffff0c1d7836 */ /* 0x008fca0000000000 */
[----:B------:R2:W-:Y:S04]  /*04e0*/  STG.E desc[UR4][R10.64], R29 ;  /* 0x0000001d0a007986 */ /* 0x0005e8000c101904 */
[----:B------:R2:W5:Y:S02]  /*04f0*/  LDG.E R24, desc[UR4][R8.64] ;  /* 0x0000000408187981 */ /* 0x000564000c1e1900 */
.L_x_105:
[----:B------:R-:W-:Y:S05]  /*0500*/  BSYNC.RECONVERGENT B0 ;  /* 0x0000000000007941 */ /* 0x000fea0003800200 */
.L_x_104:
[----:B-----5:R-:W-:Y:S01]  /*0510*/  ISETP.GE.AND P0, PT, R24, 0x1, PT ;  /* 0x000000011800780c */ /* 0x020fe20003f06270 */
[----:B------:R-:W-:-:S12]  /*0520*/  BSSY.RECONVERGENT B0, `(.L_x_106) ;  /* 0x0000011000007945 */ /* 0x000fd80003800200 */
[----:B------:R-:W-:Y:S05]  /*0530*/  @!P0 BRA `(.L_x_107) ;  /* 0x00000000003c8947 */ /* 0x000fea0003800000 */
[----:B--2---:R-:W-:-:S05]  /*0540*/  IMAD.WIDE.U32 R6, R19, 0x4, R2 ;  /* 0x0000000413067825 */ /* 0x004fca00078e0002 */
[----:B------:R-:W2:Y:S02]  /*0550*/  LDG.E R5, desc[UR4][R6.64] ;  /* 0x0000000406057981 */ /* 0x000ea4000c1e1900 */
[----:B--2---:R-:W-:-:S13]  /*0560*/  ISETP.NE.AND P0, PT, R24, R5, PT ;  /* 0x000000051800720c */ /* 0x004fda0003f05270 */
[----:B------:R-:W-:Y:S05]  /*0570*/  @P0 BRA `(.L_x_107) ;  /* 0x00000000002c0947 */ /* 0x000fea0003800000 */
[----:B------:R-:W0:Y:S01]  /*0580*/  LDC.64 R4, c[0x0][0x390] ;  /* 0x0000e400ff047b82 */ /* 0x000e220000000a00 */
[----:B------:R-:W-:-:S05]  /*0590*/  SHF.L.U32 R13, R24, 0x1, RZ ;  /* 0x00000001180d7819 */ /* 0x000fca00000006ff */
[----:B------:R3:W-:Y:S04]  /*05a0*/  STG.E desc[UR4][R8.64], R13 ;  /* 0x0000000d08007986 */ /* 0x0007e8000c101904 */
[----:B------:R3:W-:Y:S04]  /*05b0*/  STG.E desc[UR4][R6.64], RZ ;  /* 0x000000ff06007986 */ /* 0x0007e8000c101904 */
[----:B0-----:R-:W2:Y:S01]  /*05c0*/  LDG.E R12, desc[UR4][R4.64] ;  /* 0x00000004040c7981 */ /* 0x001ea2000c1e1900 */
[----:B------:R-:W0:Y:S01]  /*05d0*/  LDC.64 R10, c[0x0][0x398] ;  /* 0x0000e600ff0a7b82 */ /* 0x000e220000000a00 */
[----:B--2---:R-:W-:-:S05]  /*05e0*/  IMAD.IADD R27, R13, 0x1, R12 ;  /* 0x000000010d1b7824 */ /* 0x004fca00078e020c */
[----:B------:R3:W-:Y:S04]  /*05f0*/  STG.E desc[UR4][R4.64], R27 ;  /* 0x0000001b04007986 */ /* 0x0007e8000c101904 */
[----:B0-----:R-:W2:Y:S02]  /*0600*/  LDG.E R12, desc[UR4][R10.64] ;  /* 0x000000040a0c7981 */ /* 0x001ea4000c1e1900 */
[----:B--2---:R-:W-:-:S05]  /*0610*/  IADD3 R29, PT, PT, R12, -0x1, RZ ;  /* 0xffffffff0c1d7810 */ /* 0x004fca0007ffe0ff */
[----:B------:R3:W-:Y:S02]  /*0620*/  STG.E desc[UR4][R10.64], R29 ;  /* 0x0000001d0a007986 */ /* 0x0007e4000c101904 */
.L_x_107:
[----:B------:R-:W-:Y:S05]  /*0630*/  BSYNC.RECONVERGENT B0 ;  /* 0x0000000000007941 */ /* 0x000fea0003800200 */
.L_x_106:
[----:B------:R-:W-:Y:S01]  /*0640*/  VIADD R18, R18, 0x4 ;  /* 0x0000000412127836 */ /* 0x000fe20000000000 */
[----:B-123--:R-:W-:-:S04]  /*0650*/  MOV R6, R16 ;  /* 0x0000001000067202 */ /* 0x00efc80000000f00 */
[----:B------:R-:W-:Y:S01]  /*0660*/  ISETP.NE.AND P0, PT, R18, RZ, PT ;  /* 0x000000ff1200720c */ /* 0x000fe20003f05270 */
[C---:B------:R-:W-:Y:S01]  /*0670*/  IMAD R17, R6.reuse, 0x4, R17 ;  /* 0x0000000406117824 */ /* 0x040fe200078e0211 */
[C---:B------:R-:W-:Y:S01]  /*0680*/  LEA R19, R6.reuse, R19, 0x2 ;  /* 0x0000001306137211 */ /* 0x040fe200078e10ff */
[C---:B------:R-:W-:Y:S01]  /*0690*/  IMAD R21, R6.reuse, 0x4, R21 ;  /* 0x0000000406157824 */ /* 0x040fe200078e0215 */
[C---:B------:R-:W-:Y:S01]  /*06a0*/  LEA R23, R6.reuse, R23, 0x2 ;  /* 0x0000001706177211 */ /* 0x040fe200078e10ff */
[----:B------:R-:W-:-:S08]  /*06b0*/  IMAD R25, R6, 0x4, R25 ;  /* 0x0000000406197824 */ /* 0x000fd000078e0219 */
[----:B------:R-:W-:Y:S05]  /*06c0*/  @P0 BRA `(.L_x_108) ;  /* 0xfffffff800b80947 */ /* 0x000fea000383ffff */
.L_x_103:
[----:B------:R-:W-:-:S13]  /*06d0*/  ISETP.NE.AND P0, PT, R14, RZ, PT ;  /* 0x000000ff0e00720c */ /* 0x000fda0003f05270 */
[----:B0-----:R-:W-:Y:S05]  /*06e0*/  @!P0 EXIT ;  /* 0x000000000000894d */ /* 0x001fea0003800000 */
[----:B------:R-:W0:Y:S01]  /*06f0*/  LDC.64 R4, c[0x0][0x388] ;  /* 0x0000e200ff047b82 */ /* 0x000e220000000a00 */
[CC--:B------:R-:W-:Y:S02]  /*0700*/  IMAD R7, R15.reuse, R6.reuse, R6 ;  /* 0x000000060f077224 */ /* 0x0c0fe400078e0206 */
[----:B------:R-:W-:Y:S02]  /*0710*/  IMAD R15, R15, R6, R0 ;  /* 0x000000060f0f7224 */ /* 0x000fe400078e0200 */
[----:B------:R-:W-:Y:S01]  /*0720*/  IMAD.MOV R14, RZ, RZ, -R14 ;  /* 0x000000ffff0e7224 */ /* 0x000fe200078e0a0e */
[----:B------:R-:W-:Y:S02]  /*0730*/  IADD3 R13, PT, PT, R0, R7, RZ ;  /* 0x00000007000d7210 */ /* 0x000fe40007ffe0ff */
[----:B------:R-:W1:Y:S08]  /*0740*/  LDC R12, c[0x0][0x380] ;  /* 0x0000e000ff0c7b82 */ /* 0x000e700000000800 */
[----:B------:R-:W2:Y:S01]  /*0750*/  LDC.64 R2, c[0x0][0x388] ;  /* 0x0000e200ff027b82 */ /* 0x000ea20000000a00 */
[----:B0-----:R-:W-:-:S07]  /*0760*/  IMAD.WIDE.U32 R4, R15, 0x4, R4 ;  /* 0x000000040f047825 */ /* 0x001fce00078e0004 */
.L_x_111:
[----:B------:R-:W3:Y:S01]  /*0770*/  LDG.E R15, desc[UR4][R4.64] ;  /* 0x00000004040f7981 */ /* 0x000ee2000c1e1900 */
[----:B------:R-:W-:Y:S01]  /*0780*/  IADD3 R14, PT, PT, R14, 0x1, RZ ;  /* 0x000000010e0e7810 */ /* 0x000fe20007ffe0ff */
[----:B------:R-:W-:Y:S03]  /*0790*/  BSSY.RECONVERGENT B0, `(.L_x_109) ;  /* 0x0000013000007945 */ /* 0x000fe60003800200 */
[----:B------:R-:W-:Y:S02]  /*07a0*/  ISETP.NE.AND P0, PT, R14, RZ, PT ;  /* 0x000000ff0e00720c */ /* 0x000fe40003f05270 */
[----:B---3--:R-:W-:-:S13]  /*07b0*/  ISETP.GE.AND P1, PT, R15, 0x1, PT ;  /* 0x000000010f00780c */ /* 0x008fda0003f26270 */
[----:B------:R-:W-:Y:S05]  /*07c0*/  @!P1 BRA `(.L_x_110) ;  /* 0x00000000003c9947 */ /* 0x000fea0003800000 */
[----:B--2---:R-:W-:-:S05]  /*07d0*/  IMAD.WIDE.U32 R6, R13, 0x4, R2 ;  /* 0x000000040d067825 */ /* 0x004fca00078e0002 */
        /* <DEDUP_REMOVED lines=14> */
.L_x_110:
[----:B------:R-:W-:Y:S05]  /*08c0*/  BSYNC.RECONVERGENT B0 ;  /* 0x0000000000007941 */ /* 0x000fea0003800200 */
.L_x_109:
[----:B-1----:R-:W-:Y:S01]  /*08d0*/  IADD3 R13, PT, PT, R13, R12, RZ ;  /* 0x0000000c0d0d7210 */ /* 0x002fe20007ffe0ff */
[----:B---3--:R-:W-:Y:S01]  /*08e0*/  IMAD.WIDE.U32 R4, R12, 0x4, R4 ;  /* 0x000000040c047825 */ /* 0x008fe200078e0004 */
[----:B------:R-:W-:Y:S06]  /*08f0*/  @P0 BRA `(.L_x_111) ;  /* 0xfffffffc009c0947 */ /* 0x000fec000383ffff */
[----:B------:R-:W-:Y:S05]  /*0900*/  EXIT ;  /* 0x000000000000794d */ /* 0x000fea0003800000 */
.L_x_112:
        /* <DEDUP_REMOVED lines=15> */
.L_x_117:


//--------------------- .nv.shared.reserved.0     --------------------------
	.section	.nv.shared.reserved.0,"aw",@nobits
	.weak		__nv_reservedSMEM_offset_0_alias
	.size		__nv_reservedSMEM_offset_0_alias, 0, 64
	.other		__nv_reservedSMEM_offset_0_alias,@"STO_CUDA_RESERVED_SHARED STV_DEFAULT"
__nv_reservedSMEM_offset_0_alias:
	.zero		0
	.zero		64


//--------------------- .nv.constant0._Z9fillSpacePicii --------------------------
	.section	.nv.constant0._Z9fillSpacePicii,"a",@progbits
	.sectionflags	@""
	.align	4
.nv.constant0._Z9fillSpacePicii:
	.zero		916


//--------------------- .nv.constant0._Z18computeMatrixRightiiPiS_S_S_ --------------------------
	.section	.nv.constant0._Z18computeMatrixRightiiPiS_S_S_,"a",@progbits
	.sectionflags	@""
	.align	4
.nv.constant0._Z18computeMatrixRightiiPiS_S_S_:
	.zero		936


//--------------------- .nv.constant0._Z17computeMatrixLeftiiPiS_S_S_ --------------------------
	.section	.nv.constant0._Z17computeMatrixLeftiiPiS_S_S_,"a",@progbits
	.sectionflags	@""
	.align	4
.nv.constant0._Z17computeMatrixLeftiiPiS_S_S_:
	.zero		936


//--------------------- .nv.constant0._Z17computeMatrixDowniiPiS_S_S_ --------------------------
	.section	.nv.constant0._Z17computeMatrixDowniiPiS_S_S_,"a",@progbits
	.sectionflags	@""
	.align	4
.nv.constant0._Z17computeMatrixDowniiPiS_S_S_:
	.zero		936


//--------------------- .nv.constant0._Z15computeMatrixUpiiPiS_S_S_ --------------------------
	.section	.nv.constant0._Z15computeMatrixUpiiPiS_S_S_,"a",@progbits
	.sectionflags	@""
	.align	4
.nv.constant0._Z15computeMatrixUpiiPiS_S_S_:
	.zero		936


//--------------------- SYMBOLS --------------------------

	.type		.nv.reservedSmem.offset0,@object
	.size		.nv.reservedSmem.offset0,0x4
